	.target	sm_90a

	.elftype	@"ET_EXEC"


//--------------------- .note.nv.tkinfo           --------------------------
	.section	.note.nv.tkinfo,"",@"SHT_NOTE"
	.sectionflags	@"SHF_NOTE_NV_TKINFO"
	.tkinfo
        /*0018*/ 	.word	0x00000002
        /*0030*/ 	.string	""
        /*0030*/ 	.string	"ptxas"
        /*0030*/ 	.string	"Cuda compilation tools, release 13.0, V13.0.88"
        /*0030*/ 	.string	"Build cuda_13.0.r13.0/compiler.36424714_0"
        /*0030*/ 	.string	"-arch sm_90a -m 64 "



//--------------------- .note.nv.cuinfo           --------------------------
	.section	.note.nv.cuinfo,"",@"SHT_NOTE"
	.sectionflags	@"SHF_NOTE_NV_CUINFO"
        /*0018*/ 	.short	0x0002
        /*001a*/ 	.short	0x005a
        /*001c*/ 	.short	0x0082
	.zero		2


//--------------------- .nv.info                  --------------------------
	.section	.nv.info,"",@"SHT_CUDA_INFO"
	.align	4


	//----- nvinfo : EIATTR_REGCOUNT
	.align		4
        /*0000*/ 	.byte	0x04, 0x2f
        /*0002*/ 	.short	(.L_15 - .L_14)
	.align		4
.L_14:
        /*0004*/ 	.word	index@(_ZN7cutlass13device_kernelINS_4gemm6kernel13GemmUniversalIN4cute5tupleIJiiiiEEENS1_10collective13CollectiveMmaINS1_34MainloopSm90TmaGmmaWarpSpecializedILi4ENS5_IJNS4_1CILi1EEENSA_ILi2EEESB_EEENS1_35KernelTmaWarpSpecializedCooperativeEEENS5_IJNSA_ILi128EEENSA_ILi256EEESG_EEEaNS5_IJlSB_lEEEaSJ_NS4_8TiledMMAINS4_8MMA_AtomIJNS4_4SM904GMMA27MMA_64x256x32_S32S8S8_SS_TNEEEENS4_6LayoutINS5_IJSC_SB_SB_EEENS5_IJSB_NSA_ILi0EEESS_EEEEENS5_IJNS4_10UnderscoreESV_SV_EEEEENS4_23SM90_TMA_LOAD_MULTICASTENS4_14ComposedLayoutINS4_7SwizzleILi3ELi4ELi3EEENS4_18smem_ptr_flag_bitsILi8EEENSQ_INS5_IJNSA_ILi8EEESG_EEENS5_IJSG_SB_EEEEEEEvNS4_8identityENS4_13SM90_TMA_LOADES18_vS19_EENS_8epilogue10collective6detail29Sm90TmaWarpSpecializedAdapterINS1D_15DefaultEpilogueIaSJ_SJ_NS1C_6thread17LinearCombinationIaLi1EiiLNS1H_9ScaleType4KindE0ELNS_15FloatRoundStyleE2EaEENS1_15EpilogueDefaultEEEEEvvEEEEvNT_6ParamsE)
        /*0008*/ 	.word	0x000000a8


	//----- nvinfo : EIATTR_FRAME_SIZE
	.align		4
.L_15:
        /*000c*/ 	.byte	0x04, 0x11
        /*000e*/ 	.short	(.L_17 - .L_16)
	.align		4
.L_16:
        /*0010*/ 	.word	index@(_ZN7cutlass13device_kernelINS_4gemm6kernel13GemmUniversalIN4cute5tupleIJiiiiEEENS1_10collective13CollectiveMmaINS1_34MainloopSm90TmaGmmaWarpSpecializedILi4ENS5_IJNS4_1CILi1EEENSA_ILi2EEESB_EEENS1_35KernelTmaWarpSpecializedCooperativeEEENS5_IJNSA_ILi128EEENSA_ILi256EEESG_EEEaNS5_IJlSB_lEEEaSJ_NS4_8TiledMMAINS4_8MMA_AtomIJNS4_4SM904GMMA27MMA_64x256x32_S32S8S8_SS_TNEEEENS4_6LayoutINS5_IJSC_SB_SB_EEENS5_IJSB_NSA_ILi0EEESS_EEEEENS5_IJNS4_10UnderscoreESV_SV_EEEEENS4_23SM90_TMA_LOAD_MULTICASTENS4_14ComposedLayoutINS4_7SwizzleILi3ELi4ELi3EEENS4_18smem_ptr_flag_bitsILi8EEENSQ_INS5_IJNSA_ILi8EEESG_EEENS5_IJSG_SB_EEEEEEEvNS4_8identityENS4_13SM90_TMA_LOADES18_vS19_EENS_8epilogue10collective6detail29Sm90TmaWarpSpecializedAdapterINS1D_15DefaultEpilogueIaSJ_SJ_NS1C_6thread17LinearCombinationIaLi1EiiLNS1H_9ScaleType4KindE0ELNS_15FloatRoundStyleE2EaEENS1_15EpilogueDefaultEEEEEvvEEEEvNT_6ParamsE)
        /*0014*/ 	.word	0x00000000


	//----- nvinfo : EIATTR_MIN_STACK_SIZE
	.align		4
.L_17:
        /*0018*/ 	.byte	0x04, 0x12
        /*001a*/ 	.short	(.L_19 - .L_18)
	.align		4
.L_18:
        /*001c*/ 	.word	index@(_ZN7cutlass13device_kernelINS_4gemm6kernel13GemmUniversalIN4cute5tupleIJiiiiEEENS1_10collective13CollectiveMmaINS1_34MainloopSm90TmaGmmaWarpSpecializedILi4ENS5_IJNS4_1CILi1EEENSA_ILi2EEESB_EEENS1_35KernelTmaWarpSpecializedCooperativeEEENS5_IJNSA_ILi128EEENSA_ILi256EEESG_EEEaNS5_IJlSB_lEEEaSJ_NS4_8TiledMMAINS4_8MMA_AtomIJNS4_4SM904GMMA27MMA_64x256x32_S32S8S8_SS_TNEEEENS4_6LayoutINS5_IJSC_SB_SB_EEENS5_IJSB_NSA_ILi0EEESS_EEEEENS5_IJNS4_10UnderscoreESV_SV_EEEEENS4_23SM90_TMA_LOAD_MULTICASTENS4_14ComposedLayoutINS4_7SwizzleILi3ELi4ELi3EEENS4_18smem_ptr_flag_bitsILi8EEENSQ_INS5_IJNSA_ILi8EEESG_EEENS5_IJSG_SB_EEEEEEEvNS4_8identityENS4_13SM90_TMA_LOADES18_vS19_EENS_8epilogue10collective6detail29Sm90TmaWarpSpecializedAdapterINS1D_15DefaultEpilogueIaSJ_SJ_NS1C_6thread17LinearCombinationIaLi1EiiLNS1H_9ScaleType4KindE0ELNS_15FloatRoundStyleE2EaEENS1_15EpilogueDefaultEEEEEvvEEEEvNT_6ParamsE)
        /*0020*/ 	.word	0x00000000
.L_19:


//--------------------- .nv.compat                --------------------------
	.section	.nv.compat,"",@"SHT_CUDA_COMPAT_INFO"
	.align	4
        /*0000*/ 	.byte	0x02, 0x09, 0x01, 0x00, 0x02, 0x02, 0x04, 0x00, 0x02, 0x05, 0x05, 0x00, 0x03, 0x07, 0x01, 0x01
        /*0010*/ 	.byte	0x02, 0x03, 0x01, 0x00, 0x02, 0x06, 0x01, 0x00, 0x04, 0x0b, 0x08, 0x00, 0x00, 0x00, 0x00, 0x00
        /*0020*/ 	.byte	0x00, 0x00, 0x00, 0x00


//--------------------- .nv.info._ZN7cutlass13device_kernelINS_4gemm6kernel13GemmUniversalIN4cute5tupleIJiiiiEEENS1_10collective13CollectiveMmaINS1_34MainloopSm90TmaGmmaWarpSpecializedILi4ENS5_IJNS4_1CILi1EEENSA_ILi2EEESB_EEENS1_35KernelTmaWarpSpecializedCooperativeEEENS5_IJNSA_ILi128EEENSA_ILi256EEESG_EEEaNS5_IJlSB_lEEEaSJ_NS4_8TiledMMAINS4_8MMA_AtomIJNS4_4SM904GMMA27MMA_64x256x32_S32S8S8_SS_TNEEEENS4_6LayoutINS5_IJSC_SB_SB_EEENS5_IJSB_NSA_ILi0EEESS_EEEEENS5_IJNS4_10UnderscoreESV_SV_EEEEENS4_23SM90_TMA_LOAD_MULTICASTENS4_14ComposedLayoutINS4_7SwizzleILi3ELi4ELi3EEENS4_18smem_ptr_flag_bitsILi8EEENSQ_INS5_IJNSA_ILi8EEESG_EEENS5_IJSG_SB_EEEEEEEvNS4_8identityENS4_13SM90_TMA_LOADES18_vS19_EENS_8epilogue10collective6detail29Sm90TmaWarpSpecializedAdapterINS1D_15DefaultEpilogueIaSJ_SJ_NS1C_6thread17LinearCombinationIaLi1EiiLNS1H_9ScaleType4KindE0ELNS_15FloatRoundStyleE2EaEENS1_15EpilogueDefaultEEEEEvvEEEEvNT_6ParamsE --------------------------
	.section	.nv.info._ZN7cutlass13device_kernelINS_4gemm6kernel13GemmUniversalIN4cute5tupleIJiiiiEEENS1_10collective13CollectiveMmaINS1_34MainloopSm90TmaGmmaWarpSpecializedILi4ENS5_IJNS4_1CILi1EEENSA_ILi2EEESB_EEENS1_35KernelTmaWarpSpecializedCooperativeEEENS5_IJNSA_ILi128EEENSA_ILi256EEESG_EEEaNS5_IJlSB_lEEEaSJ_NS4_8TiledMMAINS4_8MMA_AtomIJNS4_4SM904GMMA27MMA_64x256x32_S32S8S8_SS_TNEEEENS4_6LayoutINS5_IJSC_SB_SB_EEENS5_IJSB_NSA_ILi0EEESS_EEEEENS5_IJNS4_10UnderscoreESV_SV_EEEEENS4_23SM90_TMA_LOAD_MULTICASTENS4_14ComposedLayoutINS4_7SwizzleILi3ELi4ELi3EEENS4_18smem_ptr_flag_bitsILi8EEENSQ_INS5_IJNSA_ILi8EEESG_EEENS5_IJSG_SB_EEEEEEEvNS4_8identityENS4_13SM90_TMA_LOADES18_vS19_EENS_8epilogue10collective6detail29Sm90TmaWarpSpecializedAdapterINS1D_15DefaultEpilogueIaSJ_SJ_NS1C_6thread17LinearCombinationIaLi1EiiLNS1H_9ScaleType4KindE0ELNS_15FloatRoundStyleE2EaEENS1_15EpilogueDefaultEEEEEvvEEEEvNT_6ParamsE,"",@"SHT_CUDA_INFO"
	.sectionflags	@""
	.align	4


	//----- nvinfo : EIATTR_CUDA_API_VERSION
	.align		4
        /*0000*/ 	.byte	0x04, 0x37
        /*0002*/ 	.short	(.L_21 - .L_20)
.L_20:
        /*0004*/ 	.word	0x00000082


	//----- nvinfo : EIATTR_KPARAM_INFO
	.align		4
.L_21:
        /*0008*/ 	.byte	0x04, 0x17
        /*000a*/ 	.short	(.L_23 - .L_22)
.L_22:
        /*000c*/ 	.word	0x00000000
        /*0010*/ 	.short	0x0000
        /*0012*/ 	.short	0x0070
        /*0014*/ 	.byte	0x00, 0xf0, 0x01, 0x10


	//----- nvinfo : EIATTR_SPARSE_MMA_MASK
	.align		4
.L_23:
        /*0018*/ 	.byte	0x03, 0x50
        /*001a*/ 	.short	0x0000


	//----- nvinfo : EIATTR_MAXREG_COUNT
	.align		4
        /*001c*/ 	.byte	0x03, 0x1b
        /*001e*/ 	.short	0x00a8


	//----- nvinfo : EIATTR_NUM_BARRIERS
	.align		4
        /*0020*/ 	.byte	0x02, 0x4c
        /*0022*/ 	.byte	0x01
	.zero		1


	//----- nvinfo : EIATTR_EXTERNS
	.align		4
        /*0024*/ 	.byte	0x04, 0x0f
        /*0026*/ 	.short	(.L_25 - .L_24)


	//   ....[0]....
	.align		4
.L_24:
        /*0028*/ 	.word	index@(__assertfail)


	//----- nvinfo : EIATTR_MERCURY_ISA_VERSION
	.align		4
.L_25:
        /*002c*/ 	.byte	0x03, 0x5f
        /*002e*/ 	.short	0x0101


	//----- nvinfo : EIATTR_INT_WARP_WIDE_INSTR_OFFSETS
	.align		4
        /*0030*/ 	.byte	0x04, 0x31
        /*0032*/ 	.short	(.L_27 - .L_26)


	//   ....[0]....
.L_26:
        /*0034*/ 	.word	0x00000430


	//   ....[1]....
        /*0038*/ 	.word	0x00000450


	//   ....[2]....
        /*003c*/ 	.word	0x00000610


	//   ....[3]....
        /*0040*/ 	.word	0x00001c60


	//----- nvinfo : EIATTR_COOP_GROUP_MASK_REGIDS
	.align		4
.L_27:
        /*0044*/ 	.byte	0x04, 0x29
        /*0046*/ 	.short	(.L_29 - .L_28)


	//   ....[0]....
.L_28:
        /*0048*/ 	.word	0xffffffff


	//   ....[1]....
        /*004c*/ 	.word	0xffffffff


	//   ....[2]....
        /*0050*/ 	.word	0xffffffff


	//   ....[3]....
        /*0054*/ 	.word	0xffffffff


	//   ....[4]....
        /*0058*/ 	.word	0xffffffff


	//   ....[5]....
        /*005c*/ 	.word	0xffffffff


	//----- nvinfo : EIATTR_COOP_GROUP_INSTR_OFFSETS
	.align		4
.L_29:
        /*0060*/ 	.byte	0x04, 0x28
        /*0062*/ 	.short	(.L_31 - .L_30)


	//   ....[0]....
.L_30:
        /*0064*/ 	.word	0x00000060


	//   ....[1]....
        /*0068*/ 	.word	0x00000070


	//   ....[2]....
        /*006c*/ 	.word	0x00000130


	//   ....[3]....
        /*0070*/ 	.word	0x000002d0


	//   ....[4]....
        /*0074*/ 	.word	0x00000780


	//   ....[5]....
        /*0078*/ 	.word	0x000011c0


	//----- nvinfo : EIATTR_REG_RECONFIG
	.align		4
.L_31:
        /*007c*/ 	.byte	0x01, 0x54
	.zero		2


	//----- nvinfo : EIATTR_SYSCALL_OFFSETS
	.align		4
        /*0080*/ 	.byte	0x04, 0x46
        /*0082*/ 	.short	(.L_33 - .L_32)


	//   ....[0]....
.L_32:
        /*0084*/ 	.word	0x00001380


	//----- nvinfo : EIATTR_MBARRIER_INSTR_OFFSETS
	.align		4
.L_33:
        /*0088*/ 	.byte	0x04, 0x39
        /*008a*/ 	.short	(.L_35 - .L_34)


	//   ....[0]....
.L_34:
        /*008c*/ 	.word	0x00000230
        /*0090*/ 	.word	0x000000ff
        /*0094*/ 	.word	0x00000000
        /*0098*/ 	.short	0x0100
        /*009a*/ 	.byte	0x08
	.zero		1


	//   ....[1]....
        /*009c*/ 	.word	0x00000240
        /*00a0*/ 	.word	0x000000ff
        /*00a4*/ 	.word	0x00000020
        /*00a8*/ 	.short	0x0100
        /*00aa*/ 	.byte	0x08
	.zero		1


	//   ....[2]....
        /*00ac*/ 	.word	0x00000250
        /*00b0*/ 	.word	0x000000ff
        /*00b4*/ 	.word	0x00000008
        /*00b8*/ 	.short	0x0100
        /*00ba*/ 	.byte	0x08
	.zero		1


	//   ....[3]....
        /*00bc*/ 	.word	0x00000260
        /*00c0*/ 	.word	0x000000ff
        /*00c4*/ 	.word	0x00000028
        /*00c8*/ 	.short	0x0100
        /*00ca*/ 	.byte	0x08
	.zero		1


	//   ....[4]....
        /*00cc*/ 	.word	0x00000270
        /*00d0*/ 	.word	0x000000ff
        /*00d4*/ 	.word	0x00000010
        /*00d8*/ 	.short	0x0100
        /*00da*/ 	.byte	0x08
	.zero		1


	//   ....[5]....
        /*00dc*/ 	.word	0x00000280
        /*00e0*/ 	.word	0x000000ff
        /*00e4*/ 	.word	0x00000030
        /*00e8*/ 	.short	0x0100
        /*00ea*/ 	.byte	0x08
	.zero		1


	//   ....[6]....
        /*00ec*/ 	.word	0x00000290
        /*00f0*/ 	.word	0x000000ff
        /*00f4*/ 	.word	0x00000018
        /*00f8*/ 	.short	0x0100
        /*00fa*/ 	.byte	0x08
	.zero		1


	//   ....[7]....
        /*00fc*/ 	.word	0x000002a0
        /*0100*/ 	.word	0x000000ff
        /*0104*/ 	.word	0x00000038
        /*0108*/ 	.short	0x0100
        /*010a*/ 	.byte	0x08
	.zero		1


	//   ....[8]....
        /*010c*/ 	.word	0x000006c0
        /*0110*/ 	.word	0x000000ff
        /*0114*/ 	.word	0x00000050
        /*0118*/ 	.short	0x0100
        /*011a*/ 	.byte	0x06
	.zero		1


	//   ....[9]....
        /*011c*/ 	.word	0x00000730
        /*0120*/ 	.word	0x000000ff
        /*0124*/ 	.word	0x00000058
        /*0128*/ 	.short	0x0100
        /*012a*/ 	.byte	0x06
	.zero		1


	//   ....[10]....
        /*012c*/ 	.word	0x00001450
        /*0130*/ 	.word	0x00000003
        /*0134*/ 	.word	0x00000000
        /*0138*/ 	.short	0x010a
        /*013a*/ 	.byte	0x3f
	.zero		1


	//   ....[11]....
        /*013c*/ 	.word	0x00001490
        /*0140*/ 	.word	0x00000003
        /*0144*/ 	.word	0x00000000
        /*0148*/ 	.short	0x010a
        /*014a*/ 	.byte	0x3f
	.zero		1


	//   ....[12]....
        /*014c*/ 	.word	0x00001860
        /*0150*/ 	.word	0x00000005
        /*0154*/ 	.word	0x00000000
        /*0158*/ 	.short	0x010a
        /*015a*/ 	.byte	0x3f
	.zero		1


	//   ....[13]....
        /*015c*/ 	.word	0x000018a0
        /*0160*/ 	.word	0x00000005
        /*0164*/ 	.word	0x00000000
        /*0168*/ 	.short	0x010a
        /*016a*/ 	.byte	0x3f
	.zero		1


	//   ....[14]....
        /*016c*/ 	.word	0x00001b00
        /*0170*/ 	.word	0x00000004
        /*0174*/ 	.word	0x00000000
        /*0178*/ 	.short	0x0101
        /*017a*/ 	.byte	0x3f
	.zero		1


	//   ....[15]....
        /*017c*/ 	.word	0x00001ce0
        /*0180*/ 	.word	0x00000000
        /*0184*/ 	.word	0x00000000
        /*0188*/ 	.short	0x0101
        /*018a*/ 	.byte	0x3f
	.zero		1


	//   ....[16]....
        /*018c*/ 	.word	0x00009200
        /*0190*/ 	.word	0x00000014
        /*0194*/ 	.word	0x00000020
        /*0198*/ 	.short	0x010a
        /*019a*/ 	.byte	0x3f
	.zero		1


	//   ....[17]....
        /*019c*/ 	.word	0x000095c0
        /*01a0*/ 	.word	0x00000005
        /*01a4*/ 	.word	0x00000058
        /*01a8*/ 	.short	0x0101
        /*01aa*/ 	.byte	0x3f
	.zero		1


	//   ....[18]....
        /*01ac*/ 	.word	0x00009ce0
        /*01b0*/ 	.word	0x00000007
        /*01b4*/ 	.word	0x00000000
        /*01b8*/ 	.short	0x010a
        /*01ba*/ 	.byte	0x3f
	.zero		1


	//   ....[19]....
        /*01bc*/ 	.word	0x00009d60
        /*01c0*/ 	.word	0x00000008
        /*01c4*/ 	.word	0x00000000
        /*01c8*/ 	.short	0x010a
        /*01ca*/ 	.byte	0x3f
	.zero		1


	//   ....[20]....
        /*01cc*/ 	.word	0x00009df0
        /*01d0*/ 	.word	0x0000000b
        /*01d4*/ 	.word	0x00000000
        /*01d8*/ 	.short	0x010a
        /*01da*/ 	.byte	0x3f
	.zero		1


	//   ....[21]....
        /*01dc*/ 	.word	0x00009e80
        /*01e0*/ 	.word	0x00000003
        /*01e4*/ 	.word	0x00000000
        /*01e8*/ 	.short	0x010a
        /*01ea*/ 	.byte	0x3f
	.zero		1


	//   ....[22]....
        /*01ec*/ 	.word	0x00009ee0
        /*01f0*/ 	.word	0x00000003
        /*01f4*/ 	.word	0x00000000
        /*01f8*/ 	.short	0x010a
        /*01fa*/ 	.byte	0x3f
	.zero		1


	//   ....[23]....
        /*01fc*/ 	.word	0x00009f30
        /*0200*/ 	.word	0x00000005
        /*0204*/ 	.word	0x00000000
        /*0208*/ 	.short	0x010a
        /*020a*/ 	.byte	0x3f
	.zero		1


	//   ....[24]....
        /*020c*/ 	.word	0x0000a000
        /*0210*/ 	.word	0x00000014
        /*0214*/ 	.word	0x00000020
        /*0218*/ 	.short	0x010a
        /*021a*/ 	.byte	0x3f
	.zero		1


	//   ....[25]....
        /*021c*/ 	.word	0x0000a0d0
        /*0220*/ 	.word	0x00000007
        /*0224*/ 	.word	0x00000000
        /*0228*/ 	.short	0x010a
        /*022a*/ 	.byte	0x3f
	.zero		1


	//   ....[26]....
        /*022c*/ 	.word	0x0000a120
        /*0230*/ 	.word	0x00000008
        /*0234*/ 	.word	0x00000000
        /*0238*/ 	.short	0x010a
        /*023a*/ 	.byte	0x3f
	.zero		1


	//   ....[27]....
        /*023c*/ 	.word	0x0000a170
        /*0240*/ 	.word	0x0000000b
        /*0244*/ 	.word	0x00000000
        /*0248*/ 	.short	0x010a
        /*024a*/ 	.byte	0x3f
	.zero		1


	//----- nvinfo : EIATTR_NUM_MBARRIERS
	.align		4
.L_35:
        /*024c*/ 	.byte	0x03, 0x38
        /*024e*/ 	.short	0x000a


	//----- nvinfo : EIATTR_EXIT_INSTR_OFFSETS
	.align		4
        /*0250*/ 	.byte	0x04, 0x1c
        /*0252*/ 	.short	(.L_37 - .L_36)


	//   ....[0]....
.L_36:
        /*0254*/ 	.word	0x000008e0


	//   ....[1]....
        /*0258*/ 	.word	0x00001100


	//   ....[2]....
        /*025c*/ 	.word	0x00008910


	//   ....[3]....
        /*0260*/ 	.word	0x00008e70


	//   ....[4]....
        /*0264*/ 	.word	0x00009ed0


	//----- nvinfo : EIATTR_MAX_THREADS
	.align		4
.L_37:
        /*0268*/ 	.byte	0x04, 0x05
        /*026a*/ 	.short	(.L_39 - .L_38)
.L_38:
        /*026c*/ 	.word	0x00000180
        /*0270*/ 	.word	0x00000001
        /*0274*/ 	.word	0x00000001


	//----- nvinfo : EIATTR_CRS_STACK_SIZE
	.align		4
.L_39:
        /*0278*/ 	.byte	0x04, 0x1e
        /*027a*/ 	.short	(.L_41 - .L_40)
.L_40:
        /*027c*/ 	.word	0x00000000


	//----- nvinfo : EIATTR_CBANK_PARAM_SIZE
	.align		4
.L_41:
        /*0280*/ 	.byte	0x03, 0x19
        /*0282*/ 	.short	0x0470


	//----- nvinfo : EIATTR_PARAM_CBANK
	.align		4
        /*0284*/ 	.byte	0x04, 0x0a
        /*0286*/ 	.short	(.L_43 - .L_42)
	.align		4
.L_42:
        /*0288*/ 	.word	index@(.nv.constant0._ZN7cutlass13device_kernelINS_4gemm6kernel13GemmUniversalIN4cute5tupleIJiiiiEEENS1_10collective13CollectiveMmaINS1_34MainloopSm90TmaGmmaWarpSpecializedILi4ENS5_IJNS4_1CILi1EEENSA_ILi2EEESB_EEENS1_35KernelTmaWarpSpecializedCooperativeEEENS5_IJNSA_ILi128EEENSA_ILi256EEESG_EEEaNS5_IJlSB_lEEEaSJ_NS4_8TiledMMAINS4_8MMA_AtomIJNS4_4SM904GMMA27MMA_64x256x32_S32S8S8_SS_TNEEEENS4_6LayoutINS5_IJSC_SB_SB_EEENS5_IJSB_NSA_ILi0EEESS_EEEEENS5_IJNS4_10UnderscoreESV_SV_EEEEENS4_23SM90_TMA_LOAD_MULTICASTENS4_14ComposedLayoutINS4_7SwizzleILi3ELi4ELi3EEENS4_18smem_ptr_flag_bitsILi8EEENSQ_INS5_IJNSA_ILi8EEESG_EEENS5_IJSG_SB_EEEEEEEvNS4_8identityENS4_13SM90_TMA_LOADES18_vS19_EENS_8epilogue10collective6detail29Sm90TmaWarpSpecializedAdapterINS1D_15DefaultEpilogueIaSJ_SJ_NS1C_6thread17LinearCombinationIaLi1EiiLNS1H_9ScaleType4KindE0ELNS_15FloatRoundStyleE2EaEENS1_15EpilogueDefaultEEEEEvvEEEEvNT_6ParamsE)
        /*028c*/ 	.short	0x0210
        /*028e*/ 	.short	0x0470


	//----- nvinfo : EIATTR_SW_WAR
	.align		4
.L_43:
        /*0290*/ 	.byte	0x04, 0x36
        /*0292*/ 	.short	(.L_45 - .L_44)
.L_44:
        /*0294*/ 	.word	0x00000008
.L_45:


//--------------------- .nv.callgraph             --------------------------
	.section	.nv.callgraph,"",@"SHT_CUDA_CALLGRAPH"
	.align	4
	.sectionentsize	8
	.align		4
        /*0000*/ 	.word	0x00000000
	.align		4
        /*0004*/ 	.word	0xffffffff
	.align		4
        /*0008*/ 	.word	index@(_ZN7cutlass13device_kernelINS_4gemm6kernel13GemmUniversalIN4cute5tupleIJiiiiEEENS1_10collective13CollectiveMmaINS1_34MainloopSm90TmaGmmaWarpSpecializedILi4ENS5_IJNS4_1CILi1EEENSA_ILi2EEESB_EEENS1_35KernelTmaWarpSpecializedCooperativeEEENS5_IJNSA_ILi128EEENSA_ILi256EEESG_EEEaNS5_IJlSB_lEEEaSJ_NS4_8TiledMMAINS4_8MMA_AtomIJNS4_4SM904GMMA27MMA_64x256x32_S32S8S8_SS_TNEEEENS4_6LayoutINS5_IJSC_SB_SB_EEENS5_IJSB_NSA_ILi0EEESS_EEEEENS5_IJNS4_10UnderscoreESV_SV_EEEEENS4_23SM90_TMA_LOAD_MULTICASTENS4_14ComposedLayoutINS4_7SwizzleILi3ELi4ELi3EEENS4_18smem_ptr_flag_bitsILi8EEENSQ_INS5_IJNSA_ILi8EEESG_EEENS5_IJSG_SB_EEEEEEEvNS4_8identityENS4_13SM90_TMA_LOADES18_vS19_EENS_8epilogue10collective6detail29Sm90TmaWarpSpecializedAdapterINS1D_15DefaultEpilogueIaSJ_SJ_NS1C_6thread17LinearCombinationIaLi1EiiLNS1H_9ScaleType4KindE0ELNS_15FloatRoundStyleE2EaEENS1_15EpilogueDefaultEEEEEvvEEEEvNT_6ParamsE)
	.align		4
        /*000c*/ 	.word	index@(__assertfail)
	.align		4
        /*0010*/ 	.word	0x00000000
	.align		4
        /*0014*/ 	.word	0xfffffffe
	.align		4
        /*0018*/ 	.word	0x00000000
	.align		4
        /*001c*/ 	.word	0xfffffffd
	.align		4
        /*0020*/ 	.word	0x00000000
	.align		4
        /*0024*/ 	.word	0xfffffffc


//--------------------- .nv.constant4             --------------------------
	.section	.nv.constant4,"a",@progbits
	.align	8
	.align		8
.nv.constant4:
        /*0000*/ 	.dword	__assertfail
	.align		8
        /*0008*/ 	.dword	__unnamed_1
	.align		8
        /*0010*/ 	.dword	_ZN40_INTERNAL_45966b89_4_k_cu_c3ce1a3d_174354cuda3std3__45__cpo5beginE
	.align		8
        /*0018*/ 	.dword	_ZN40_INTERNAL_45966b89_4_k_cu_c3ce1a3d_174354cuda3std3__45__cpo3endE
	.align		8
        /*0020*/ 	.dword	_ZN40_INTERNAL_45966b89_4_k_cu_c3ce1a3d_174354cuda3std3__45__cpo6cbeginE
	.align		8
        /*0028*/ 	.dword	_ZN40_INTERNAL_45966b89_4_k_cu_c3ce1a3d_174354cuda3std3__45__cpo4cendE
	.align		8
        /*0030*/ 	.dword	_ZN40_INTERNAL_45966b89_4_k_cu_c3ce1a3d_174354cuda3std3__442_GLOBAL__N__45966b89_4_k_cu_c3ce1a3d_174356ignoreE
	.align		8
        /*0038*/ 	.dword	_ZN40_INTERNAL_45966b89_4_k_cu_c3ce1a3d_174354cuda3std3__419piecewise_constructE
	.align		8
        /*0040*/ 	.dword	_ZN40_INTERNAL_45966b89_4_k_cu_c3ce1a3d_174354cuda3std3__48in_placeE
	.align		8
        /*0048*/ 	.dword	_ZN40_INTERNAL_45966b89_4_k_cu_c3ce1a3d_174354cuda3std6ranges3__45__cpo4swapE
	.align		8
        /*0050*/ 	.dword	_ZN40_INTERNAL_45966b89_4_k_cu_c3ce1a3d_174354cuda3std6ranges3__45__cpo9iter_moveE
	.align		8
        /*0058*/ 	.dword	_ZN40_INTERNAL_45966b89_4_k_cu_c3ce1a3d_174354cute7productE
	.align		8
        /*0060*/ 	.dword	_ZN40_INTERNAL_45966b89_4_k_cu_c3ce1a3d_174354cute1_E
	.align		8
        /*0068*/ 	.dword	$str$22
	.align		8
        /*0070*/ 	.dword	$str$23


//--------------------- .text._ZN7cutlass13device_kernelINS_4gemm6kernel13GemmUniversalIN4cute5tupleIJiiiiEEENS1_10collective13CollectiveMmaINS1_34MainloopSm90TmaGmmaWarpSpecializedILi4ENS5_IJNS4_1CILi1EEENSA_ILi2EEESB_EEENS1_35KernelTmaWarpSpecializedCooperativeEEENS5_IJNSA_ILi128EEENSA_ILi256EEESG_EEEaNS5_IJlSB_lEEEaSJ_NS4_8TiledMMAINS4_8MMA_AtomIJNS4_4SM904GMMA27MMA_64x256x32_S32S8S8_SS_TNEEEENS4_6LayoutINS5_IJSC_SB_SB_EEENS5_IJSB_NSA_ILi0EEESS_EEEEENS5_IJNS4_10UnderscoreESV_SV_EEEEENS4_23SM90_TMA_LOAD_MULTICASTENS4_14ComposedLayoutINS4_7SwizzleILi3ELi4ELi3EEENS4_18smem_ptr_flag_bitsILi8EEENSQ_INS5_IJNSA_ILi8EEESG_EEENS5_IJSG_SB_EEEEEEEvNS4_8identityENS4_13SM90_TMA_LOADES18_vS19_EENS_8epilogue10collective6detail29Sm90TmaWarpSpecializedAdapterINS1D_15DefaultEpilogueIaSJ_SJ_NS1C_6thread17LinearCombinationIaLi1EiiLNS1H_9ScaleType4KindE0ELNS_15FloatRoundStyleE2EaEENS1_15EpilogueDefaultEEEEEvvEEEEvNT_6ParamsE --------------------------
	.section	.text._ZN7cutlass13device_kernelINS_4gemm6kernel13GemmUniversalIN4cute5tupleIJiiiiEEENS1_10collective13CollectiveMmaINS1_34MainloopSm90TmaGmmaWarpSpecializedILi4ENS5_IJNS4_1CILi1EEENSA_ILi2EEESB_EEENS1_35KernelTmaWarpSpecializedCooperativeEEENS5_IJNSA_ILi128EEENSA_ILi256EEESG_EEEaNS5_IJlSB_lEEEaSJ_NS4_8TiledMMAINS4_8MMA_AtomIJNS4_4SM904GMMA27MMA_64x256x32_S32S8S8_SS_TNEEEENS4_6LayoutINS5_IJSC_SB_SB_EEENS5_IJSB_NSA_ILi0EEESS_EEEEENS5_IJNS4_10UnderscoreESV_SV_EEEEENS4_23SM90_TMA_LOAD_MULTICASTENS4_14ComposedLayoutINS4_7SwizzleILi3ELi4ELi3EEENS4_18smem_ptr_flag_bitsILi8EEENSQ_INS5_IJNSA_ILi8EEESG_EEENS5_IJSG_SB_EEEEEEEvNS4_8identityENS4_13SM90_TMA_LOADES18_vS19_EENS_8epilogue10collective6detail29Sm90TmaWarpSpecializedAdapterINS1D_15DefaultEpilogueIaSJ_SJ_NS1C_6thread17LinearCombinationIaLi1EiiLNS1H_9ScaleType4KindE0ELNS_15FloatRoundStyleE2EaEENS1_15EpilogueDefaultEEEEEvvEEEEvNT_6ParamsE,"ax",@progbits
	.align	128
.text._ZN7cutlass13device_kernelINS_4gemm6kernel13GemmUniversalIN4cute5tupleIJiiiiEEENS1_10collective13CollectiveMmaINS1_34MainloopSm90TmaGmmaWarpSpecializedILi4ENS5_IJNS4_1CILi1EEENSA_ILi2EEESB_EEENS1_35KernelTmaWarpSpecializedCooperativeEEENS5_IJNSA_ILi128EEENSA_ILi256EEESG_EEEaNS5_IJlSB_lEEEaSJ_NS4_8TiledMMAINS4_8MMA_AtomIJNS4_4SM904GMMA27MMA_64x256x32_S32S8S8_SS_TNEEEENS4_6LayoutINS5_IJSC_SB_SB_EEENS5_IJSB_NSA_ILi0EEESS_EEEEENS5_IJNS4_10UnderscoreESV_SV_EEEEENS4_23SM90_TMA_LOAD_MULTICASTENS4_14ComposedLayoutINS4_7SwizzleILi3ELi4ELi3EEENS4_18smem_ptr_flag_bitsILi8EEENSQ_INS5_IJNSA_ILi8EEESG_EEENS5_IJSG_SB_EEEEEEEvNS4_8identityENS4_13SM90_TMA_LOADES18_vS19_EENS_8epilogue10collective6detail29Sm90TmaWarpSpecializedAdapterINS1D_15DefaultEpilogueIaSJ_SJ_NS1C_6thread17LinearCombinationIaLi1EiiLNS1H_9ScaleType4KindE0ELNS_15FloatRoundStyleE2EaEENS1_15EpilogueDefaultEEEEEvvEEEEvNT_6ParamsE:
        .type           _ZN7cutlass13device_kernelINS_4gemm6kernel13GemmUniversalIN4cute5tupleIJiiiiEEENS1_10collective13CollectiveMmaINS1_34MainloopSm90TmaGmmaWarpSpecializedILi4ENS5_IJNS4_1CILi1EEENSA_ILi2EEESB_EEENS1_35KernelTmaWarpSpecializedCooperativeEEENS5_IJNSA_ILi128EEENSA_ILi256EEESG_EEEaNS5_IJlSB_lEEEaSJ_NS4_8TiledMMAINS4_8MMA_AtomIJNS4_4SM904GMMA27MMA_64x256x32_S32S8S8_SS_TNEEEENS4_6LayoutINS5_IJSC_SB_SB_EEENS5_IJSB_NSA_ILi0EEESS_EEEEENS5_IJNS4_10UnderscoreESV_SV_EEEEENS4_23SM90_TMA_LOAD_MULTICASTENS4_14ComposedLayoutINS4_7SwizzleILi3ELi4ELi3EEENS4_18smem_ptr_flag_bitsILi8EEENSQ_INS5_IJNSA_ILi8EEESG_EEENS5_IJSG_SB_EEEEEEEvNS4_8identityENS4_13SM90_TMA_LOADES18_vS19_EENS_8epilogue10collective6detail29Sm90TmaWarpSpecializedAdapterINS1D_15DefaultEpilogueIaSJ_SJ_NS1C_6thread17LinearCombinationIaLi1EiiLNS1H_9ScaleType4KindE0ELNS_15FloatRoundStyleE2EaEENS1_15EpilogueDefaultEEEEEvvEEEEvNT_6ParamsE,@function
        .size           _ZN7cutlass13device_kernelINS_4gemm6kernel13GemmUniversalIN4cute5tupleIJiiiiEEENS1_10collective13CollectiveMmaINS1_34MainloopSm90TmaGmmaWarpSpecializedILi4ENS5_IJNS4_1CILi1EEENSA_ILi2EEESB_EEENS1_35KernelTmaWarpSpecializedCooperativeEEENS5_IJNSA_ILi128EEENSA_ILi256EEESG_EEEaNS5_IJlSB_lEEEaSJ_NS4_8TiledMMAINS4_8MMA_AtomIJNS4_4SM904GMMA27MMA_64x256x32_S32S8S8_SS_TNEEEENS4_6LayoutINS5_IJSC_SB_SB_EEENS5_IJSB_NSA_ILi0EEESS_EEEEENS5_IJNS4_10UnderscoreESV_SV_EEEEENS4_23SM90_TMA_LOAD_MULTICASTENS4_14ComposedLayoutINS4_7SwizzleILi3ELi4ELi3EEENS4_18smem_ptr_flag_bitsILi8EEENSQ_INS5_IJNSA_ILi8EEESG_EEENS5_IJSG_SB_EEEEEEEvNS4_8identityENS4_13SM90_TMA_LOADES18_vS19_EENS_8epilogue10collective6detail29Sm90TmaWarpSpecializedAdapterINS1D_15DefaultEpilogueIaSJ_SJ_NS1C_6thread17LinearCombinationIaLi1EiiLNS1H_9ScaleType4KindE0ELNS_15FloatRoundStyleE2EaEENS1_15EpilogueDefaultEEEEEvvEEEEvNT_6ParamsE,(.L_x_329 - _ZN7cutlass13device_kernelINS_4gemm6kernel13GemmUniversalIN4cute5tupleIJiiiiEEENS1_10collective13CollectiveMmaINS1_34MainloopSm90TmaGmmaWarpSpecializedILi4ENS5_IJNS4_1CILi1EEENSA_ILi2EEESB_EEENS1_35KernelTmaWarpSpecializedCooperativeEEENS5_IJNSA_ILi128EEENSA_ILi256EEESG_EEEaNS5_IJlSB_lEEEaSJ_NS4_8TiledMMAINS4_8MMA_AtomIJNS4_4SM904GMMA27MMA_64x256x32_S32S8S8_SS_TNEEEENS4_6LayoutINS5_IJSC_SB_SB_EEENS5_IJSB_NSA_ILi0EEESS_EEEEENS5_IJNS4_10UnderscoreESV_SV_EEEEENS4_23SM90_TMA_LOAD_MULTICASTENS4_14ComposedLayoutINS4_7SwizzleILi3ELi4ELi3EEENS4_18smem_ptr_flag_bitsILi8EEENSQ_INS5_IJNSA_ILi8EEESG_EEENS5_IJSG_SB_EEEEEEEvNS4_8identityENS4_13SM90_TMA_LOADES18_vS19_EENS_8epilogue10collective6detail29Sm90TmaWarpSpecializedAdapterINS1D_15DefaultEpilogueIaSJ_SJ_NS1C_6thread17LinearCombinationIaLi1EiiLNS1H_9ScaleType4KindE0ELNS_15FloatRoundStyleE2EaEENS1_15EpilogueDefaultEEEEEvvEEEEvNT_6ParamsE)
        .other          _ZN7cutlass13device_kernelINS_4gemm6kernel13GemmUniversalIN4cute5tupleIJiiiiEEENS1_10collective13CollectiveMmaINS1_34MainloopSm90TmaGmmaWarpSpecializedILi4ENS5_IJNS4_1CILi1EEENSA_ILi2EEESB_EEENS1_35KernelTmaWarpSpecializedCooperativeEEENS5_IJNSA_ILi128EEENSA_ILi256EEESG_EEEaNS5_IJlSB_lEEEaSJ_NS4_8TiledMMAINS4_8MMA_AtomIJNS4_4SM904GMMA27MMA_64x256x32_S32S8S8_SS_TNEEEENS4_6LayoutINS5_IJSC_SB_SB_EEENS5_IJSB_NSA_ILi0EEESS_EEEEENS5_IJNS4_10UnderscoreESV_SV_EEEEENS4_23SM90_TMA_LOAD_MULTICASTENS4_14ComposedLayoutINS4_7SwizzleILi3ELi4ELi3EEENS4_18smem_ptr_flag_bitsILi8EEENSQ_INS5_IJNSA_ILi8EEESG_EEENS5_IJSG_SB_EEEEEEEvNS4_8identityENS4_13SM90_TMA_LOADES18_vS19_EENS_8epilogue10collective6detail29Sm90TmaWarpSpecializedAdapterINS1D_15DefaultEpilogueIaSJ_SJ_NS1C_6thread17LinearCombinationIaLi1EiiLNS1H_9ScaleType4KindE0ELNS_15FloatRoundStyleE2EaEENS1_15EpilogueDefaultEEEEEvvEEEEvNT_6ParamsE,@"STO_CUDA_ENTRY STV_DEFAULT"
_ZN7cutlass13device_kernelINS_4gemm6kernel13GemmUniversalIN4cute5tupleIJiiiiEEENS1_10collective13CollectiveMmaINS1_34MainloopSm90TmaGmmaWarpSpecializedILi4ENS5_IJNS4_1CILi1EEENSA_ILi2EEESB_EEENS1_35KernelTmaWarpSpecializedCooperativeEEENS5_IJNSA_ILi128EEENSA_ILi256EEESG_EEEaNS5_IJlSB_lEEEaSJ_NS4_8TiledMMAINS4_8MMA_AtomIJNS4_4SM904GMMA27MMA_64x256x32_S32S8S8_SS_TNEEEENS4_6LayoutINS5_IJSC_SB_SB_EEENS5_IJSB_NSA_ILi0EEESS_EEEEENS5_IJNS4_10UnderscoreESV_SV_EEEEENS4_23SM90_TMA_LOAD_MULTICASTENS4_14ComposedLayoutINS4_7SwizzleILi3ELi4ELi3EEENS4_18smem_ptr_flag_bitsILi8EEENSQ_INS5_IJNSA_ILi8EEESG_EEENS5_IJSG_SB_EEEEEEEvNS4_8identityENS4_13SM90_TMA_LOADES18_vS19_EENS_8epilogue10collective6detail29Sm90TmaWarpSpecializedAdapterINS1D_15DefaultEpilogueIaSJ_SJ_NS1C_6thread17LinearCombinationIaLi1EiiLNS1H_9ScaleType4KindE0ELNS_15FloatRoundStyleE2EaEENS1_15EpilogueDefaultEEEEEvvEEEEvNT_6ParamsE:
[----:B------:R-:W0:Y:S01]  /*0000*/  LDC R1, c[0x0][0x28] ;  /* 0x00000a00ff017b82 */ /* 0x000e220000000800 */
[----:B------:R-:W1:Y:S01]  /*0010*/  S2R R18, SR_TID.X ;  /* 0x0000000000127919 */ /* 0x000e620000002100 */
[----:B------:R-:W-:Y:S01]  /*0020*/  ELECT P0, URZ, PT ;  /* 0x00000000003f782f */ /* 0x000fe20003800000 */
[----:B------:R-:W-:Y:S01]  /*0030*/  BSSY B0, `(.L_x_0) ;  /* 0x000000f000007945 */ /* 0x000fe20003800000 */
[--C-:B-1----:R-:W-:Y:S02]  /*0040*/  SHF.R.U32.HI R0, RZ, 0x5, R18.reuse ;  /* 0x00000005ff007819 */ /* 0x102fe40000011612 */
[----:B------:R-:W-:-:S03]  /*0050*/  SHF.R.U32.HI R3, RZ, 0x7, R18 ;  /* 0x00000007ff037819 */ /* 0x000fc60000011612 */
[----:B------:R-:W1:Y:S04]  /*0060*/  SHFL.IDX PT, R2, R0, RZ, 0x1f ;  /* 0x00001fff00027589 */ /* 0x000e6800000e0000 */
[----:B------:R2:W3:Y:S01]  /*0070*/  SHFL.IDX PT, R5, R3, RZ, 0x1f ;  /* 0x00001fff03057589 */ /* 0x0004e200000e0000 */
[----:B-1----:R-:W-:-:S13]  /*0080*/  ISETP.NE.OR P0, PT, R2, RZ, !P0 ;  /* 0x000000ff0200720c */ /* 0x002fda0004705670 */
[----:B0-23--:R-:W-:Y:S05]  /*0090*/  @P0 BRA `(.L_x_1) ;  /* 0x0000000000200947 */ /* 0x00dfea0003800000 */
[----:B------:R-:W-:Y:S02]  /*00a0*/  ULDC.64 UR4, c[0x0][0x198] ;  /* 0x0000660000047ab9 */ /* 0x000fe40000000a00 */
[----:B------:R-:W-:Y:S02]  /*00b0*/  UIADD3 UR6, UP0, UR4, 0xf0, URZ ;  /* 0x000000f004067890 */ /* 0x000fe4000ff1e03f */
[----:B------:R-:W-:Y:S02]  /*00c0*/  UIADD3 UR4, UP1, UR4, 0x1f0, URZ ;  /* 0x000001f004047890 */ /* 0x000fe4000ff3e03f */
[----:B------:R-:W-:Y:S02]  /*00d0*/  UIADD3.X UR7, URZ, UR5, URZ, UP0, !UPT ;  /* 0x000000053f077290 */ /* 0x000fe400087fe43f */
[----:B------:R-:W-:-:S07]  /*00e0*/  UIADD3.X UR5, URZ, UR5, URZ, UP1, !UPT ;  /* 0x000000053f057290 */ /* 0x000fce0008ffe43f */
[----:B------:R0:W-:Y:S02]  /*00f0*/  UTMACCTL.PF [UR6] ;  /* 0x00000000060079b9 */ /* 0x0001e40008040000 */
[----:B------:R0:W-:Y:S02]  /*0100*/  UTMACCTL.PF [UR4] ;  /* 0x00000000040079b9 */ /* 0x0001e40008040000 */
[----:B0-----:R-:W-:Y:S01]  /*0110*/  NOP ;  /* 0x0000000000007918 */ /* 0x001fe20000000000 */
.L_x_1:
[----:B------:R-:W-:Y:S05]  /*0120*/  BSYNC B0 ;  /* 0x0000000000007941 */ /* 0x000fea0003800000 */
.L_x_0:
[----:B------:R-:W0:Y:S02]  /*0130*/  SHFL.IDX PT, R3, R0, RZ, 0x1f ;  /* 0x00001fff00037589 */ /* 0x000e2400000e0000 */
[----:B0-----:R-:W-:-:S13]  /*0140*/  ISETP.NE.AND P0, PT, R3, RZ, PT ;  /* 0x000000ff0300720c */ /* 0x001fda0003f05270 */
[----:B------:R-:W-:Y:S05]  /*0150*/  @P0 BRA `(.L_x_2) ;  /* 0x0000000000580947 */ /* 0x000fea0003800000 */
[----:B------:R-:W0:Y:S01]  /*0160*/  S2UR UR8, SR_CgaCtaId ;  /* 0x00000000000879c3 */ /* 0x000e220000008800 */
[----:B------:R-:W-:Y:S01]  /*0170*/  UMOV UR4, 0x400 ;  /* 0x0000040000047882 */ /* 0x000fe20000000000 */
[----:B------:R-:W-:Y:S01]  /*0180*/  UMOV UR5, 0x1 ;  /* 0x0000000100057882 */ /* 0x000fe20000000000 */
[----:B------:R-:W-:Y:S01]  /*0190*/  UMOV UR6, 0x4 ;  /* 0x0000000400067882 */ /* 0x000fe20000000000 */
[----:B------:R-:W-:Y:S01]  /*01a0*/  ELECT P0, URZ, PT ;  /* 0x00000000003f782f */ /* 0x000fe20003800000 */
[----:B------:R-:W-:-:S04]  /*01b0*/  UIADD3 UR6, -UR6, 0x100000, URZ ;  /* 0x0010000006067890 */ /* 0x000fc8000fffe13f */
[----:B------:R-:W-:Y:S02]  /*01c0*/  USHF.L.U32 UR7, UR6, 0xb, URZ ;  /* 0x0000000b06077899 */ /* 0x000fe4000800063f */
[----:B------:R-:W-:Y:S02]  /*01d0*/  USHF.L.U32 UR6, UR6, 0x1, URZ ;  /* 0x0000000106067899 */ /* 0x000fe4000800063f */
[----:B0-----:R-:W-:Y:S02]  /*01e0*/  ULEA UR8, UR8, UR4, 0x18 ;  /* 0x0000000408087291 */ /* 0x001fe4000f8ec03f */
[----:B------:R-:W-:-:S04]  /*01f0*/  UIADD3 UR4, -UR5, 0x100000, URZ ;  /* 0x0010000005047890 */ /* 0x000fc8000fffe13f */
[----:B------:R-:W-:Y:S02]  /*0200*/  USHF.L.U32 UR5, UR4, 0xb, URZ ;  /* 0x0000000b04057899 */ /* 0x000fe4000800063f */
[----:B------:R-:W-:Y:S01]  /*0210*/  USHF.L.U32 UR4, UR4, 0x1, URZ ;  /* 0x0000000104047899 */ /* 0x000fe2000800063f */
[----:B------:R-:W0:Y:S11]  /*0220*/  FENCE.VIEW.ASYNC.S ;  /* 0x00000000000073c6 */ /* 0x000e360000000000 */
[----:B0-----:R0:W1:Y:S01]  /*0230*/  SYNCS.EXCH.64 URZ, [UR8], UR4 ;  /* 0x00000004083f75b2 */ /* 0x0010620008000100 */
[----:B------:R0:W2:Y:S01]  /*0240*/  SYNCS.EXCH.64 URZ, [UR8+0x20], UR6 ;  /* 0x00002006083f75b2 */ /* 0x0000a20008000100 */
[----:B------:R0:W3:Y:S01]  /*0250*/  SYNCS.EXCH.64 URZ, [UR8+0x8], UR4 ;  /* 0x00000804083f75b2 */ /* 0x0000e20008000100 */
[----:B------:R0:W4:Y:S01]  /*0260*/  SYNCS.EXCH.64 URZ, [UR8+0x28], UR6 ;  /* 0x00002806083f75b2 */ /* 0x0001220008000100 */
[----:B------:R0:W0:Y:S01]  /*0270*/  SYNCS.EXCH.64 URZ, [UR8+0x10], UR4 ;  /* 0x00001004083f75b2 */ /* 0x0000220008000100 */
[----:B------:R0:W0:Y:S01]  /*0280*/  SYNCS.EXCH.64 URZ, [UR8+0x30], UR6 ;  /* 0x00003006083f75b2 */ /* 0x0000220008000100 */
[----:B------:R0:W0:Y:S01]  /*0290*/  SYNCS.EXCH.64 URZ, [UR8+0x18], UR4 ;  /* 0x00001804083f75b2 */ /* 0x0000220008000100 */
[----:B------:R0:W0:Y:S01]  /*02a0*/  SYNCS.EXCH.64 URZ, [UR8+0x38], UR6 ;  /* 0x00003806083f75b2 */ /* 0x0000220008000100 */
[----:B------:R-:W-:Y:S01]  /*02b0*/  NOP ;  /* 0x0000000000007918 */ /* 0x000fe20000000000 */
.L_x_2:
[----:B------:R-:W-:Y:S01]  /*02c0*/  SHF.R.S32.HI R7, RZ, 0x1f, R18 ;  /* 0x0000001fff077819 */ /* 0x000fe20000011412 */
[----:B------:R-:W5:Y:S01]  /*02d0*/  SHFL.IDX PT, R0, R0, RZ, 0x1f ;  /* 0x00001fff00007589 */ /* 0x000f6200000e0000 */
[----:B0-----:R-:W0:Y:S01]  /*02e0*/  S2UR UR8, SR_CTAID.X ;  /* 0x00000000000879c3 */ /* 0x001e220000002500 */
[----:B------:R-:W-:Y:S02]  /*02f0*/  ELECT P0, URZ, PT ;  /* 0x00000000003f782f */ /* 0x000fe40003800000 */
[----:B------:R-:W-:Y:S01]  /*0300*/  LEA.HI R7, R7, R18, RZ, 0x7 ;  /* 0x0000001207077211 */ /* 0x000fe200078f38ff */
[----:B------:R-:W1:Y:S01]  /*0310*/  S2R R4, SR_CTAID.Y ;  /* 0x0000000000047919 */ /* 0x000e620000002600 */
[----:B------:R-:W-:Y:S01]  /*0320*/  ULDC UR4, c[0x0][0x154] ;  /* 0x0000550000047ab9 */ /* 0x000fe20000000800 */
[----:B------:R-:W-:Y:S01]  /*0330*/  NOP ;  /* 0x0000000000007918 */ /* 0x000fe20000000000 */
[----:B------:R-:W-:Y:S01]  /*0340*/  LOP3.LUT R7, R7, 0xffffff80, RZ, 0xc0, !PT ;  /* 0xffffff8007077812 */ /* 0x000fe200078ec0ff */
[----:B------:R-:W-:Y:S01]  /*0350*/  NOP ;  /* 0x0000000000007918 */ /* 0x000fe20000000000 */
[----:B------:R-:W2:Y:S03]  /*0360*/  LDC R13, c[0x0][0x140] ;  /* 0x00005000ff0d7b82 */ /* 0x000ea60000000800 */
[----:B------:R-:W-:-:S05]  /*0370*/  IMAD.IADD R7, R18, 0x1, -R7 ;  /* 0x0000000112077824 */ /* 0x000fca00078e0a07 */
[----:B------:R-:W-:Y:S01]  /*0380*/  SHF.R.S32.HI R6, RZ, 0x1f, R7 ;  /* 0x0000001fff067819 */ /* 0x000fe20000011407 */
[----:B------:R-:W3:Y:S01]  /*0390*/  LDC R10, c[0x0][0x144] ;  /* 0x00005100ff0a7b82 */ /* 0x000ee20000000800 */
[----:B------:R-:W-:Y:S02]  /*03a0*/  LOP3.LUT P2, RZ, R7, 0x7, RZ, 0xc0, !PT ;  /* 0x0000000707ff7812 */ /* 0x000fe4000784c0ff */
[----:B------:R-:W-:Y:S02]  /*03b0*/  LEA.HI R6, R6, R7, RZ, 0x3 ;  /* 0x0000000706067211 */ /* 0x000fe400078f18ff */
[----:B-----5:R-:W-:Y:S02]  /*03c0*/  ISETP.NE.OR P0, PT, R0, RZ, !P0 ;  /* 0x000000ff0000720c */ /* 0x020fe40004705670 */
[--C-:B------:R-:W-:Y:S02]  /*03d0*/  SHF.R.S32.HI R0, RZ, 0x3, R6.reuse ;  /* 0x00000003ff007819 */ /* 0x100fe40000011406 */
[----:B------:R-:W-:-:S02]  /*03e0*/  SHF.R.S32.HI R9, RZ, 0x1f, R6 ;  /* 0x0000001fff097819 */ /* 0x000fc40000011406 */
[----:B------:R-:W-:Y:S02]  /*03f0*/  SHF.R.S32.HI R6, RZ, 0x1f, R3 ;  /* 0x0000001fff067819 */ /* 0x000fe40000011403 */
[----:B------:R-:W-:Y:S02]  /*0400*/  LEA.HI R9, R9, R0, RZ, 0x2 ;  /* 0x0000000009097211 */ /* 0x000fe400078f10ff */
[----:B------:R-:W-:Y:S02]  /*0410*/  LEA.HI R6, R6, R3, RZ, 0x2 ;  /* 0x0000000306067211 */ /* 0x000fe400078f10ff */
[----:B-1----:R-:W-:Y:S01]  /*0420*/  I2FP.F32.U32 R8, R4 ;  /* 0x0000000400087245 */ /* 0x002fe20000201000 */
[----:B------:R-:W-:Y:S01]  /*0430*/  VOTEU.ALL UP0, P0 ;  /* 0x00000000003f7886 */ /* 0x000fe20000000000 */
[----:B------:R-:W-:Y:S01]  /*0440*/  LOP3.LUT R6, R6, 0x3ffffffc, RZ, 0xc0, !PT ;  /* 0x3ffffffc06067812 */ /* 0x000fe200078ec0ff */
[----:B------:R-:W-:Y:S01]  /*0450*/  VOTEU.ALL UP1, P0 ;  /* 0x00000000003f7886 */ /* 0x000fe20000020000 */
[----:B------:R-:W-:Y:S01]  /*0460*/  LOP3.LUT R9, R9, 0xfffffffc, RZ, 0xc0, !PT ;  /* 0xfffffffc09097812 */ /* 0x000fe200078ec0ff */
[----:B------:R-:W-:Y:S01]  /*0470*/  FMUL R12, R8, UR4 ;  /* 0x00000004080c7c20 */ /* 0x000fe20008400000 */
[----:B------:R-:W1:Y:S01]  /*0480*/  @!UP0 S2UR UR7, SR_CgaCtaId ;  /* 0x00000000000789c3 */ /* 0x000e620000008800 */
[----:B------:R-:W-:Y:S01]  /*0490*/  IMAD.IADD R11, R3, 0x1, -R6 ;  /* 0x00000001030b7824 */ /* 0x000fe200078e0a06 */
[----:B0-----:R-:W-:Y:S01]  /*04a0*/  I2FP.F32.U32 R6, UR8 ;  /* 0x0000000800067c45 */ /* 0x001fe20008201000 */
[----:B------:R-:W-:Y:S01]  /*04b0*/  IMAD.IADD R0, R0, 0x1, -R9 ;  /* 0x0000000100007824 */ /* 0x000fe200078e0a09 */
[----:B------:R-:W-:Y:S01]  /*04c0*/  ULDC UR4, c[0x0][0x150] ;  /* 0x0000540000047ab9 */ /* 0x000fe20000000800 */
[----:B------:R-:W0:Y:S01]  /*04d0*/  F2I.U32.TRUNC.NTZ R12, R12 ;  /* 0x0000000c000c7305 */ /* 0x000e22000020f000 */
[----:B------:R-:W-:Y:S01]  /*04e0*/  SHF.R.S32.HI R3, RZ, 0x1f, R2 ;  /* 0x0000001fff037819 */ /* 0x000fe20000011402 */
[----:B------:R-:W-:Y:S01]  /*04f0*/  FMUL R8, R6, UR4 ;  /* 0x0000000406087c20 */ /* 0x000fe20008400000 */
[----:B------:R-:W5:Y:S01]  /*0500*/  LDC R9, c[0x0][0x148] ;  /* 0x00005200ff097b82 */ /* 0x000f620000000800 */
[----:B------:R-:W-:Y:S01]  /*0510*/  IMAD R11, R11, 0x4, R0 ;  /* 0x000000040b0b7824 */ /* 0x000fe200078e0200 */
[----:B------:R-:W-:Y:S01]  /*0520*/  LEA.HI R3, R3, R2, RZ, 0x2 ;  /* 0x0000000203037211 */ /* 0x000fe200078f10ff */
[----:B------:R-:W-:Y:S01]  /*0530*/  UMOV UR4, 0x20 ;  /* 0x0000002000047882 */ /* 0x000fe20000000000 */
[----:B------:R-:W-:Y:S01]  /*0540*/  @!UP0 UMOV UR6, 0x400 ;  /* 0x0000040000068882 */ /* 0x000fe20000000000 */
[----:B------:R-:W4:Y:S01]  /*0550*/  F2I.U32.TRUNC.NTZ R8, R8 ;  /* 0x0000000800087305 */ /* 0x000f22000020f000 */
[----:B------:R-:W-:Y:S01]  /*0560*/  LOP3.LUT R3, R3, 0xfffffffc, RZ, 0xc0, !PT ;  /* 0xfffffffc03037812 */ /* 0x000fe200078ec0ff */
[----:B------:R-:W-:Y:S01]  /*0570*/  IMAD.SHL.U32 R6, R11, 0x4, RZ ;  /* 0x000000040b067824 */ /* 0x000fe200078e00ff */
[----:B------:R-:W-:-:S04]  /*0580*/  @!UP0 UIADD3 UR4, -UR4, 0x100000, URZ ;  /* 0x0010000004048890 */ /* 0x000fc8000fffe13f */
[----:B------:R-:W-:Y:S02]  /*0590*/  @!UP0 USHF.L.U32 UR5, UR4, 0xb, URZ ;  /* 0x0000000b04058899 */ /* 0x000fe4000800063f */
[----:B------:R-:W-:Y:S01]  /*05a0*/  @!UP0 USHF.L.U32 UR4, UR4, 0x1, URZ ;  /* 0x0000000104048899 */ /* 0x000fe2000800063f */
[----:B--2---:R-:W-:Y:S01]  /*05b0*/  ISETP.EQ.U32.AND P3, PT, R13, 0x1, PT ;  /* 0x000000010d00780c */ /* 0x004fe20003f62070 */
[----:B------:R-:W-:Y:S01]  /*05c0*/  IMAD.IADD R0, R2, 0x1, -R3 ;  /* 0x0000000102007824 */ /* 0x000fe200078e0a03 */
[----:B------:R-:W-:Y:S01]  /*05d0*/  LOP3.LUT R23, R11, 0xc, R6, 0x78, !PT ;  /* 0x0000000c0b177812 */ /* 0x000fe200078e7806 */
[----:B0-----:R-:W-:Y:S01]  /*05e0*/  IMAD.MOV R14, RZ, RZ, -R12 ;  /* 0x000000ffff0e7224 */ /* 0x001fe200078e0a0c */
[----:B-1----:R-:W-:Y:S02]  /*05f0*/  @!UP0 ULEA UR6, UR7, UR6, 0x18 ;  /* 0x0000000607068291 */ /* 0x002fe4000f8ec03f */
[C---:B------:R-:W-:Y:S01]  /*0600*/  ISETP.NE.AND P1, PT, R0.reuse, 0x3, PT ;  /* 0x000000030000780c */ /* 0x040fe20003f25270 */
[----:B------:R-:W-:Y:S01]  /*0610*/  VOTEU.ALL UP0, P0 ;  /* 0x00000000003f7886 */ /* 0x000fe20000000000 */
[----:B------:R-:W-:Y:S01]  /*0620*/  ISETP.LT.U32.AND P0, PT, R23, 0x2, !P2 ;  /* 0x000000021700780c */ /* 0x000fe20005701070 */
[----:B----4-:R-:W-:Y:S01]  /*0630*/  IMAD.MOV R3, RZ, RZ, -R8 ;  /* 0x000000ffff037224 */ /* 0x010fe200078e0a08 */
[----:B------:R-:W-:Y:S01]  /*0640*/  ISETP.EQ.OR P1, PT, R0, RZ, !P1 ;  /* 0x000000ff0000720c */ /* 0x000fe20004f22670 */
[C---:B------:R-:W-:Y:S01]  /*0650*/  VIADD R8, R5.reuse, 0xffffffff ;  /* 0xffffffff05087836 */ /* 0x040fe20000000000 */
[----:B------:R-:W-:Y:S01]  /*0660*/  ISETP.NE.AND P2, PT, R5, RZ, PT ;  /* 0x000000ff0500720c */ /* 0x000fe20003f45270 */
[----:B-----5:R-:W-:Y:S01]  /*0670*/  IMAD R2, R9, R14, R4 ;  /* 0x0000000e09027224 */ /* 0x020fe200078e0204 */
[----:B------:R-:W-:Y:S01]  /*0680*/  ISETP.EQ.AND P1, PT, R5, RZ, P1 ;  /* 0x000000ff0500720c */ /* 0x000fe20000f22270 */
[----:B---3--:R-:W-:Y:S01]  /*0690*/  IMAD R3, R10, R3, UR8 ;  /* 0x000000080a037e24 */ /* 0x008fe2000f8e0203 */
[----:B------:R-:W-:Y:S01]  /*06a0*/  ISETP.GE.U32.AND P5, PT, R8, 0x2, PT ;  /* 0x000000020800780c */ /* 0x000fe20003fa6070 */
[----:B------:R-:W0:Y:S02]  /*06b0*/  FENCE.VIEW.ASYNC.S ;  /* 0x00000000000073c6 */ /* 0x000e240000000000 */
[----:B0-----:R0:W1:Y:S01]  /*06c0*/  @!UP0 SYNCS.EXCH.64 URZ, [UR6+0x50], UR4 ;  /* 0x00005004063f85b2 */ /* 0x0010620008000100 */
[----:B------:R-:W-:-:S02]  /*06d0*/  ISETP.NE.AND P4, PT, R2, R23, PT ;  /* 0x000000170200720c */ /* 0x000fc40003f85270 */
[----:B------:R-:W-:Y:S02]  /*06e0*/  SEL R19, RZ, 0x1, !P1 ;  /* 0x00000001ff137807 */ /* 0x000fe40004800000 */
[----:B------:R-:W-:Y:S02]  /*06f0*/  ISETP.EQ.OR P4, PT, R3, RZ, !P4 ;  /* 0x000000ff0300720c */ /* 0x000fe40006782670 */
[----:B------:R-:W-:Y:S02]  /*0700*/  SEL R19, R19, 0x2, P5 ;  /* 0x0000000213137807 */ /* 0x000fe40002800000 */
[----:B------:R-:W-:-:S04]  /*0710*/  PLOP3.LUT P0, PT, P0, P4, PT, 0x80, 0x0 ;  /* 0x000000000000781c */ /* 0x000fc80000709070 */
[----:B------:R-:W-:Y:S01]  /*0720*/  P2R R157, PR, RZ, 0x1 ;  /* 0x00000001ff9d7803 */ /* 0x000fe20000000000 */
[----:B------:R0:W2:Y:S01]  /*0730*/  @!UP1 SYNCS.EXCH.64 URZ, [UR6+0x58], UR4 ;  /* 0x00005804063f95b2 */ /* 0x0000a20008000100 */
[----:B------:R-:W-:Y:S01]  /*0740*/  NOP ;  /* 0x0000000000007918 */ /* 0x000fe20000000000 */
[----:B------:R-:W-:Y:S06]  /*0750*/  @!P3 BRA `(.L_x_3) ;  /* 0x000000000008b947 */ /* 0x000fec0003800000 */
[----:B-12---:R-:W-:Y:S01]  /*0760*/  UCGABAR_ARV ;  /* 0x00000000000079c7 */ /* 0x006fe20008000000 */
[----:B------:R-:W-:Y:S05]  /*0770*/  BRA `(.L_x_4) ;  /* 0x0000000000047947 */ /* 0x000fea0003800000 */
.L_x_3:
[----:B-12---:R-:W-:Y:S01]  /*0780*/  NOP ;  /* 0x0000000000007918 */ /* 0x006fe20000000000 */
.L_x_4:
[----:B------:R-:W1:Y:S01]  /*0790*/  LDC R2, c[0x0][0x65c] ;  /* 0x00019700ff027b82 */ /* 0x000e620000000800 */
[----:B------:R-:W-:Y:S02]  /*07a0*/  IMAD.U32 R6, RZ, RZ, UR8 ;  /* 0x00000008ff067e24 */ /* 0x000fe4000f8e00ff */
[----:B------:R-:W-:Y:S01]  /*07b0*/  IMAD.MOV.U32 R7, RZ, RZ, RZ ;  /* 0x000000ffff077224 */ /* 0x000fe200078e00ff */
[----:B-1----:R-:W-:-:S04]  /*07c0*/  ISETP.NE.AND P1, PT, R2, 0x1, PT ;  /* 0x000000010200780c */ /* 0x002fc80003f25270 */
[----:B------:R-:W-:-:S09]  /*07d0*/  P2R R5, PR, RZ, 0x2 ;  /* 0x00000002ff057803 */ /* 0x000fd20000000000 */
[----:B------:R-:W1:Y:S01]  /*07e0*/  @P1 LDC R17, c[0x0][0x10] ;  /* 0x00000400ff111b82 */ /* 0x000e620000000800 */
[----:B------:R-:W-:Y:S02]  /*07f0*/  @P1 IMAD.MOV.U32 R5, RZ, RZ, RZ ;  /* 0x000000ffff051224 */ /* 0x000fe400078e00ff */
[----:B------:R-:W-:-:S05]  /*0800*/  @P1 IMAD.MOV.U32 R13, RZ, RZ, RZ ;  /* 0x000000ffff0d1224 */ /* 0x000fca00078e00ff */
[----:B------:R-:W2:Y:S01]  /*0810*/  @!P1 LDC R11, c[0x0][0xc] ;  /* 0x00000300ff0b9b82 */ /* 0x000ea20000000800 */
[----:B-1----:R-:W-:-:S04]  /*0820*/  @P1 IMAD.WIDE.U32 R16, R17, UR8, R4 ;  /* 0x0000000811101c25 */ /* 0x002fc8000f8e0004 */
[----:B------:R-:W-:Y:S02]  /*0830*/  @P1 IMAD.IADD R17, R17, 0x1, R13 ;  /* 0x0000000111111824 */ /* 0x000fe400078e020d */
[----:B--2---:R-:W-:-:S04]  /*0840*/  @!P1 IMAD.WIDE.U32 R6, R4, R11, R6 ;  /* 0x0000000b04069225 */ /* 0x004fc800078e0006 */
[----:B------:R-:W-:Y:S02]  /*0850*/  @!P1 IMAD.MOV.U32 R16, RZ, RZ, R6 ;  /* 0x000000ffff109224 */ /* 0x000fe400078e0006 */
[----:B------:R-:W-:Y:S01]  /*0860*/  @!P1 IMAD.MOV.U32 R17, RZ, RZ, R7 ;  /* 0x000000ffff119224 */ /* 0x000fe200078e0007 */
[----:B------:R-:W-:Y:S06]  /*0870*/  @!P3 BRA `(.L_x_5) ;  /* 0x00000000000cb947 */ /* 0x000fec0003800000 */
[----:B------:R-:W-:Y:S01]  /*0880*/  UCGABAR_WAIT ;  /* 0x0000000000007dc7 */ /* 0x000fe20008000000 */
[----:B------:R-:W-:Y:S01]  /*0890*/  CCTL.IVALL ;  /* 0x00000000ff00798f */ /* 0x000fe20002000000 */
[----:B------:R-:W-:Y:S05]  /*08a0*/  BRA `(.L_x_6) ;  /* 0x0000000000047947 */ /* 0x000fea0003800000 */
.L_x_5:
[----:B------:R-:W-:Y:S06]  /*08b0*/  BAR.SYNC.DEFER_BLOCKING 0x0 ;  /* 0x0000000000007b1d */ /* 0x000fec0000010000 */
.L_x_6:
[----:B------:R-:W-:Y:S05]  /*08c0*/  @!P2 BRA `(.L_x_7) ;  /* 0x000000800014a947 */ /* 0x000fea0003800000 */
[----:B------:R-:W-:-:S13]  /*08d0*/  ISETP.GT.U32.AND P0, PT, R8, 0x1, PT ;  /* 0x000000010800780c */ /* 0x000fda0003f04070 */
[----:B0-----:R-:W-:Y:S05]  /*08e0*/  @P0 EXIT ;  /* 0x000000000000094d */ /* 0x001fea0003800000 */
[----:B------:R-:W-:Y:S01]  /*08f0*/  ULDC.64 UR4, c[0x0][0x650] ;  /* 0x0001940000047ab9 */ /* 0x000fe20000000a00 */
[----:B------:R-:W-:Y:S01]  /*0900*/  PRMT R0, RZ, 0x7610, R0 ;  /* 0x00007610ff007816 */ /* 0x000fe20000000000 */
[----:B------:R-:W-:Y:S01]  /*0910*/  IMAD.MOV.U32 R153, RZ, RZ, -0x1 ;  /* 0xffffffffff997424 */ /* 0x000fe200078e00ff */
[----:B------:R-:W-:Y:S01]  /*0920*/  ISETP.GE.U32.AND P0, PT, R16, UR4, PT ;  /* 0x0000000410007c0c */ /* 0x000fe2000bf06070 */
[----:B------:R-:W-:Y:S02]  /*0930*/  IMAD.MOV.U32 R152, RZ, RZ, -0x1 ;  /* 0xffffffffff987424 */ /* 0x000fe400078e00ff */
[----:B------:R-:W-:Y:S01]  /*0940*/  IMAD.MOV.U32 R22, RZ, RZ, -0x1 ;  /* 0xffffffffff167424 */ /* 0x000fe200078e00ff */
[----:B------:R-:W-:-:S13]  /*0950*/  ISETP.GE.U32.AND.EX P0, PT, R17, UR5, PT, P0 ;  /* 0x0000000511007c0c */ /* 0x000fda000bf06100 */
[----:B------:R-:W-:Y:S05]  /*0960*/  @P0 BRA `(.L_x_8) ;  /* 0x00000004002c0947 */ /* 0x000fea0003800000 */
[----:B------:R-:W0:Y:S01]  /*0970*/  LDC.64 R20, c[0x0][0x628] ;  /* 0x00018a00ff147b82 */ /* 0x000e220000000a00 */
[----:B------:R-:W-:Y:S02]  /*0980*/  IMAD.MOV.U32 R6, RZ, RZ, R16 ;  /* 0x000000ffff067224 */ /* 0x000fe400078e0010 */
[----:B------:R-:W-:-:S05]  /*0990*/  IMAD.MOV.U32 R7, RZ, RZ, R17 ;  /* 0x000000ffff077224 */ /* 0x000fca00078e0011 */
[----:B------:R-:W1:Y:S08]  /*09a0*/  LDC R0, c[0x0][0x630] ;  /* 0x00018c00ff007b82 */ /* 0x000e700000000800 */
[----:B------:R-:W2:Y:S01]  /*09b0*/  LDC.64 R24, c[0x0][0x620] ;  /* 0x00018800ff187b82 */ /* 0x000ea20000000a00 */
[----:B0-----:R-:W-:-:S04]  /*09c0*/  ISETP.NE.U32.AND P0, PT, R20, RZ, PT ;  /* 0x000000ff1400720c */ /* 0x001fc80003f05070 */
[----:B------:R-:W-:-:S13]  /*09d0*/  ISETP.NE.AND.EX P0, PT, R21, RZ, PT, P0 ;  /* 0x000000ff1500720c */ /* 0x000fda0003f05300 */
[----:B-12---:R-:W-:Y:S05]  /*09e0*/  @!P0 BRA `(.L_x_9) ;  /* 0x0000000000288947 */ /* 0x006fea0003800000 */
[----:B------:R-:W0:Y:S02]  /*09f0*/  LDC R13, c[0x0][0x634] ;  /* 0x00018d00ff0d7b82 */ /* 0x000e240000000800 */
[----:B0-----:R-:W-:-:S05]  /*0a00*/  IADD3 R13, P0, R16, R13, RZ ;  /* 0x0000000d100d7210 */ /* 0x001fca0007f1e0ff */
[----:B------:R-:W-:-:S04]  /*0a10*/  IMAD.X R15, RZ, RZ, R17, P0 ;  /* 0x000000ffff0f7224 */ /* 0x000fc800000e0611 */
[----:B------:R-:W-:-:S04]  /*0a20*/  IMAD.WIDE.U32 R6, R15, R20, RZ ;  /* 0x000000140f067225 */ /* 0x000fc800078e00ff */
[----:B------:R-:W-:-:S04]  /*0a30*/  IMAD.WIDE.U32 R10, P0, R13, R21, R6 ;  /* 0x000000150d0a7225 */ /* 0x000fc80007800006 */
[----:B------:R-:W-:-:S04]  /*0a40*/  IMAD.WIDE.U32 R6, R13, R20, RZ ;  /* 0x000000140d067225 */ /* 0x000fc800078e00ff */
[----:B------:R-:W-:Y:S01]  /*0a50*/  IMAD.X R13, RZ, RZ, RZ, P0 ;  /* 0x000000ffff0d7224 */ /* 0x000fe200000e06ff */
[----:B------:R-:W-:Y:S01]  /*0a60*/  IADD3 RZ, P0, R7, R10, RZ ;  /* 0x0000000a07ff7210 */ /* 0x000fe20007f1e0ff */
[----:B------:R-:W-:-:S04]  /*0a70*/  IMAD.MOV.U32 R12, RZ, RZ, R11 ;  /* 0x000000ffff0c7224 */ /* 0x000fc800078e000b */
[----:B------:R-:W-:-:S08]  /*0a80*/  IMAD.WIDE.U32.X R6, R15, R21, R12, P0 ;  /* 0x000000150f067225 */ /* 0x000fd000000e040c */
.L_x_9:
[----:B------:R-:W0:Y:S01]  /*0a90*/  LDC.64 R20, c[0x0][0x640] ;  /* 0x00019000ff147b82 */ /* 0x000e220000000a00 */
[--C-:B------:R-:W-:Y:S01]  /*0aa0*/  SHF.R.U64 R27, R6, R0, R7.reuse ;  /* 0x00000000061b7219 */ /* 0x100fe20000001207 */
[----:B------:R-:W-:Y:S01]  /*0ab0*/  IMAD R28, R9, R14, R4 ;  /* 0x0000000e091c7224 */ /* 0x000fe200078e0204 */
[----:B------:R-:W-:Y:S02]  /*0ac0*/  SHF.R.U32.HI R0, RZ, R0, R7 ;  /* 0x00000000ff007219 */ /* 0x000fe40000011607 */
[----:B------:R-:W-:-:S03]  /*0ad0*/  IADD3 R5, P0, RZ, -R27, RZ ;  /* 0x8000001bff057210 */ /* 0x000fc60007f1e0ff */
[----:B------:R-:W1:Y:S02]  /*0ae0*/  LDC R8, c[0x0][0x618] ;  /* 0x00018600ff087b82 */ /* 0x000e640000000800 */
[----:B------:R-:W-:-:S04]  /*0af0*/  IMAD.X R7, RZ, RZ, ~R0, P0 ;  /* 0x000000ffff077224 */ /* 0x000fc800000e0e00 */
[-C--:B------:R-:W-:Y:S02]  /*0b00*/  IMAD R0, R7, R24.reuse, RZ ;  /* 0x0000001807007224 */ /* 0x080fe400078e02ff */
[----:B------:R-:W2:Y:S01]  /*0b10*/  LDC R11, c[0x0][0x608] ;  /* 0x00018200ff0b7b82 */ /* 0x000ea20000000800 */
[----:B------:R-:W-:-:S04]  /*0b20*/  IMAD.WIDE.U32 R6, R5, R24, R16 ;  /* 0x0000001805067225 */ /* 0x000fc800078e0010 */
[----:B------:R-:W-:Y:S02]  /*0b30*/  IMAD R5, R5, R25, R0 ;  /* 0x0000001905057224 */ /* 0x000fe400078e0200 */
[----:B------:R-:W-:Y:S01]  /*0b40*/  IMAD.MOV.U32 R25, RZ, RZ, 0x1 ;  /* 0x00000001ff197424 */ /* 0x000fe200078e00ff */
[----:B------:R-:W3:Y:S01]  /*0b50*/  LDC R12, c[0x0][0x658] ;  /* 0x00019600ff0c7b82 */ /* 0x000ee20000000800 */
[----:B0-----:R-:W-:Y:S01]  /*0b60*/  ISETP.NE.U32.AND P0, PT, R20, RZ, PT ;  /* 0x000000ff1400720c */ /* 0x001fe20003f05070 */
[----:B------:R-:W-:Y:S02]  /*0b70*/  IMAD.IADD R5, R7, 0x1, R5 ;  /* 0x0000000107057824 */ /* 0x000fe400078e0205 */
[----:B------:R-:W-:Y:S01]  /*0b80*/  IMAD.MOV.U32 R7, RZ, RZ, -0x1 ;  /* 0xffffffffff077424 */ /* 0x000fe200078e00ff */
[----:B------:R-:W-:-:S03]  /*0b90*/  ISETP.NE.AND.EX P0, PT, R21, RZ, PT, P0 ;  /* 0x000000ff1500720c */ /* 0x000fc60003f05300 */
[----:B------:R-:W0:Y:S01]  /*0ba0*/  LDC R15, c[0x0][0x600] ;  /* 0x00018000ff0f7b82 */ /* 0x000e220000000800 */
[-CC-:B-1----:R-:W-:Y:S02]  /*0bb0*/  SHF.R.U64 R13, R6, R8.reuse, R5.reuse ;  /* 0x00000008060d7219 */ /* 0x182fe40000001205 */
[----:B------:R-:W-:-:S05]  /*0bc0*/  SHF.R.U32.HI R0, RZ, R8, R5 ;  /* 0x00000008ff007219 */ /* 0x000fca0000011605 */
[----:B------:R-:W1:Y:S01]  /*0bd0*/  LDC R22, c[0x0][0x648] ;  /* 0x00019200ff167b82 */ /* 0x000e620000000800 */
[-CC-:B--2---:R-:W-:Y:S02]  /*0be0*/  SHF.R.U64 R29, R13, R11.reuse, R0.reuse ;  /* 0x0000000b0d1d7219 */ /* 0x184fe40000001200 */
[----:B------:R-:W-:-:S05]  /*0bf0*/  SHF.R.U32.HI R5, RZ, R11, R0 ;  /* 0x0000000bff057219 */ /* 0x000fca0000011600 */
[----:B------:R-:W2:Y:S01]  /*0c00*/  LDC R24, c[0x0][0x638] ;  /* 0x00018e00ff187b82 */ /* 0x000ea20000000800 */
[-CC-:B---3--:R-:W-:Y:S02]  /*0c10*/  SHF.R.U64 R14, R29, R12.reuse, R5.reuse ;  /* 0x0000000c1d0e7219 */ /* 0x188fe40000001205 */
[-C--:B------:R-:W-:Y:S02]  /*0c20*/  SHF.L.U32 R0, R7, R12.reuse, RZ ;  /* 0x0000000c07007219 */ /* 0x080fe400000006ff */
[----:B------:R-:W-:Y:S01]  /*0c30*/  SHF.R.U32.HI R5, RZ, R12, R5 ;  /* 0x0000000cff057219 */ /* 0x000fe20000011605 */
[----:B------:R-:W-:Y:S01]  /*0c40*/  IMAD.MOV.U32 R4, RZ, RZ, R14 ;  /* 0x000000ffff047224 */ /* 0x000fe200078e000e */
[----:B------:R-:W-:Y:S01]  /*0c50*/  LOP3.LUT R10, RZ, R0, RZ, 0x33, !PT ;  /* 0x00000000ff0a7212 */ /* 0x000fe200078e33ff */
[----:B------:R-:W3:Y:S01]  /*0c60*/  LDC R26, c[0x0][0x610] ;  /* 0x00018400ff1a7b82 */ /* 0x000ee20000000800 */
[----:B------:R-:W-:Y:S05]  /*0c70*/  @!P0 BRA `(.L_x_10) ;  /* 0x0000000000288947 */ /* 0x000fea0003800000 */
[----:B------:R-:W4:Y:S02]  /*0c80*/  LDC R9, c[0x0][0x64c] ;  /* 0x00019300ff097b82 */ /* 0x000f240000000800 */
[----:B----4-:R-:W-:-:S05]  /*0c90*/  IADD3 R9, P0, R14, R9, RZ ;  /* 0x000000090e097210 */ /* 0x010fca0007f1e0ff */
        /* <DEDUP_REMOVED lines=8> */
.L_x_10:
[----:B-1----:R-:W-:Y:S01]  /*0d20*/  SHF.R.U64 R4, R4, R22, R5 ;  /* 0x0000001604047219 */ /* 0x002fe20000001205 */
[----:B0-----:R-:W-:Y:S01]  /*0d30*/  VIADD R6, R15, 0xffffffff ;  /* 0xffffffff0f067836 */ /* 0x001fe20000000000 */
[----:B------:R-:W-:Y:S01]  /*0d40*/  SHF.L.U32 R0, R25, R12, RZ ;  /* 0x0000000c19007219 */ /* 0x000fe200000006ff */
[----:B------:R-:W-:Y:S01]  /*0d50*/  IMAD.MOV.U32 R22, RZ, RZ, R27 ;  /* 0x000000ffff167224 */ /* 0x000fe200078e001b */
[----:B------:R-:W-:Y:S01]  /*0d60*/  LOP3.LUT R5, R29, R10, RZ, 0xc0, !PT ;  /* 0x0000000a1d057212 */ /* 0x000fe200078ec0ff */
[----:B------:R-:W-:Y:S01]  /*0d70*/  IMAD.MOV R7, RZ, RZ, -R4 ;  /* 0x000000ffff077224 */ /* 0x000fe200078e0a04 */
[----:B------:R-:W-:Y:S02]  /*0d80*/  SEL R3, R3, R28, !P1 ;  /* 0x0000001c03037207 */ /* 0x000fe40004800000 */
[----:B------:R-:W-:Y:S01]  /*0d90*/  LOP3.LUT R6, R13, R6, RZ, 0xc0, !PT ;  /* 0x000000060d067212 */ /* 0x000fe200078ec0ff */
[----:B------:R-:W-:Y:S02]  /*0da0*/  IMAD R4, R0, R4, R5 ;  /* 0x0000000400047224 */ /* 0x000fe400078e0205 */
[----:B--2---:R-:W-:-:S02]  /*0db0*/  IMAD R0, R7, R24, R14 ;  /* 0x0000001807007224 */ /* 0x004fc400078e020e */
[----:B---3--:R-:W-:Y:S02]  /*0dc0*/  IMAD R3, R4, R26, R3 ;  /* 0x0000001a04037224 */ /* 0x008fe400078e0203 */
[----:B------:R-:W-:Y:S02]  /*0dd0*/  IMAD.MOV.U32 R5, RZ, RZ, 0x1 ;  /* 0x00000001ff057424 */ /* 0x000fe400078e00ff */
[----:B------:R-:W-:-:S03]  /*0de0*/  IMAD R4, R0, R15, R6 ;  /* 0x0000000f00047224 */ /* 0x000fc600078e0206 */
[----:B------:R-:W-:Y:S02]  /*0df0*/  PRMT R0, R5, 0x7610, R0 ;  /* 0x0000761005007816 */ /* 0x000fe40000000000 */
[----:B------:R-:W-:Y:S02]  /*0e00*/  SEL R152, R4, R3, !P1 ;  /* 0x0000000304987207 */ /* 0x000fe40004800000 */
[----:B------:R-:W-:-:S07]  /*0e10*/  SEL R153, R3, R4, !P1 ;  /* 0x0000000403997207 */ /* 0x000fce0004800000 */
.L_x_8:
[----:B------:R-:W-:-:S08]  /*0e20*/  NOP ;  /* 0x0000000000007918 */ /* 0x000fd00000000000 */
[----:B------:R-:W0:Y:S02]  /*0e30*/  USETMAXREG.TRY_ALLOC.CTAPOOL UP0, 0xe8 ;  /* 0x000000e8000079c8 */ /* 0x000e240008000600 */
[----:B0-----:R-:W-:-:S13]  /*0e40*/  PLOP3.LUT P0, PT, PT, PT, UP0, 0x80, 0x0 ;  /* 0x000000000000781c */ /* 0x001fda0003f0f008 */
[----:B------:R-:W-:Y:S05]  /*0e50*/  @!P0 BRA `(.L_x_8) ;  /* 0xfffffffc00f08947 */ /* 0x000fea000383ffff */
[----:B------:R-:W-:Y:S01]  /*0e60*/  ULDC.64 UR4, c[0x0][0x598] ;  /* 0x0001660000047ab9 */ /* 0x000fe20000000a00 */
[----:B------:R-:W-:Y:S01]  /*0e70*/  ULDC.64 UR36, c[0x0][0x208] ;  /* 0x0000820000247ab9 */ /* 0x000fe20000000a00 */
[----:B------:R-:W-:-:S04]  /*0e80*/  ISETP.NE.U32.AND P0, PT, RZ, UR4, PT ;  /* 0x00000004ff007c0c */ /* 0x000fc8000bf05070 */
[----:B------:R-:W-:-:S13]  /*0e90*/  ISETP.NE.AND.EX P0, PT, RZ, UR5, PT, P0 ;  /* 0x00000005ff007c0c */ /* 0x000fda000bf05300 */
[----:B------:R-:W-:Y:S05]  /*0ea0*/  @!P0 BRA `(.L_x_11) ;  /* 0x00000000001c8947 */ /* 0x000fea0003800000 */
[----:B------:R-:W0:Y:S02]  /*0eb0*/  LDC.64 R4, c[0x0][0x598] ;  /* 0x00016600ff047b82 */ /* 0x000e240000000a00 */
[----:B0-----:R-:W2:Y:S02]  /*0ec0*/  LDG.E.64 R4, desc[UR36][R4.64] ;  /* 0x0000002404047981 */ /* 0x001ea4000c1e1b00 */
[----:B--2---:R-:W-:-:S04]  /*0ed0*/  ISETP.NE.U32.AND P0, PT, R4, RZ, PT ;  /* 0x000000ff0400720c */ /* 0x004fc80003f05070 */
[----:B------:R-:W-:-:S13]  /*0ee0*/  ISETP.NE.AND.EX P0, PT, R5, RZ, PT, P0 ;  /* 0x000000ff0500720c */ /* 0x000fda0003f05300 */
[----:B------:R-:W-:Y:S05]  /*0ef0*/  @!P0 BRA `(.L_x_11) ;  /* 0x0000000000088947 */ /* 0x000fea0003800000 */
[----:B------:R0:W5:Y:S01]  /*0f00*/  LD.E R154, desc[UR36][R4.64] ;  /* 0x00000024049a7980 */ /* 0x000162000c101900 */
[----:B------:R-:W-:Y:S05]  /*0f10*/  BRA `(.L_x_12) ;  /* 0x0000000000247947 */ /* 0x000fea0003800000 */
.L_x_11:
[----:B------:R-:W-:Y:S02]  /*0f20*/  ULDC.64 UR4, c[0x0][0x588] ;  /* 0x0001620000047ab9 */ /* 0x000fe40000000a00 */
[----:B------:R-:W-:-:S04]  /*0f30*/  ISETP.NE.U32.AND P0, PT, RZ, UR4, PT ;  /* 0x00000004ff007c0c */ /* 0x000fc8000bf05070 */
[----:B------:R-:W-:-:S13]  /*0f40*/  ISETP.NE.AND.EX P0, PT, RZ, UR5, PT, P0 ;  /* 0x00000005ff007c0c */ /* 0x000fda000bf05300 */
[----:B------:R-:W-:Y:S05]  /*0f50*/  @!P0 BRA `(.L_x_13) ;  /* 0x00000000000c8947 */ /* 0x000fea0003800000 */
[----:B------:R-:W0:Y:S02]  /*0f60*/  LDC.64 R154, c[0x0][0x588] ;  /* 0x00016200ff9a7b82 */ /* 0x000e240000000a00 */
[----:B0-----:R1:W5:Y:S01]  /*0f70*/  LDG.E R154, desc[UR36][R154.64] ;  /* 0x000000249a9a7981 */ /* 0x001362000c1e1900 */
[----:B------:R-:W-:Y:S05]  /*0f80*/  BRA `(.L_x_12) ;  /* 0x0000000000087947 */ /* 0x000fea0003800000 */
.L_x_13:
[----:B------:R-:W-:Y:S02]  /*0f90*/  ULDC UR4, c[0x0][0x580] ;  /* 0x0001600000047ab9 */ /* 0x000fe40000000800 */
[----:B------:R-:W-:-:S07]  /*0fa0*/  IMAD.U32 R154, RZ, RZ, UR4 ;  /* 0x00000004ff9a7e24 */ /* 0x000fce000f8e00ff */
.L_x_12:
[----:B------:R-:W-:Y:S02]  /*0fb0*/  ULDC.64 UR4, c[0x0][0x5a0] ;  /* 0x0001680000047ab9 */ /* 0x000fe40000000a00 */
[----:B------:R-:W-:-:S04]  /*0fc0*/  ISETP.NE.U32.AND P0, PT, RZ, UR4, PT ;  /* 0x00000004ff007c0c */ /* 0x000fc8000bf05070 */
[----:B------:R-:W-:-:S13]  /*0fd0*/  ISETP.NE.AND.EX P0, PT, RZ, UR5, PT, P0 ;  /* 0x00000005ff007c0c */ /* 0x000fda000bf05300 */
[----:B------:R-:W-:Y:S05]  /*0fe0*/  @!P0 BRA `(.L_x_14) ;  /* 0x00000000001c8947 */ /* 0x000fea0003800000 */
[----:B0-----:R-:W0:Y:S02]  /*0ff0*/  LDC.64 R4, c[0x0][0x5a0] ;  /* 0x00016800ff047b82 */ /* 0x001e240000000a00 */
[----:B0-----:R-:W2:Y:S02]  /*1000*/  LDG.E.64 R4, desc[UR36][R4.64] ;  /* 0x0000002404047981 */ /* 0x001ea4000c1e1b00 */
[----:B--2---:R-:W-:-:S04]  /*1010*/  ISETP.NE.U32.AND P0, PT, R4, RZ, PT ;  /* 0x000000ff0400720c */ /* 0x004fc80003f05070 */
[----:B------:R-:W-:-:S13]  /*1020*/  ISETP.NE.AND.EX P0, PT, R5, RZ, PT, P0 ;  /* 0x000000ff0500720c */ /* 0x000fda0003f05300 */
[----:B------:R-:W-:Y:S05]  /*1030*/  @!P0 BRA `(.L_x_14) ;  /* 0x0000000000088947 */ /* 0x000fea0003800000 */
[----:B-1----:R0:W5:Y:S01]  /*1040*/  LD.E R155, desc[UR36][R4.64] ;  /* 0x00000024049b7980 */ /* 0x002162000c101900 */
[----:B------:R-:W-:Y:S05]  /*1050*/  BRA `(.L_x_15) ;  /* 0x0000000000247947 */ /* 0x000fea0003800000 */
.L_x_14:
[----:B------:R-:W-:Y:S02]  /*1060*/  ULDC.64 UR4, c[0x0][0x590] ;  /* 0x0001640000047ab9 */ /* 0x000fe40000000a00 */
[----:B------:R-:W-:-:S04]  /*1070*/  ISETP.NE.U32.AND P0, PT, RZ, UR4, PT ;  /* 0x00000004ff007c0c */ /* 0x000fc8000bf05070 */
[----:B------:R-:W-:-:S13]  /*1080*/  ISETP.NE.AND.EX P0, PT, RZ, UR5, PT, P0 ;  /* 0x00000005ff007c0c */ /* 0x000fda000bf05300 */
[----:B------:R-:W-:Y:S05]  /*1090*/  @!P0 BRA `(.L_x_16) ;  /* 0x00000000000c8947 */ /* 0x000fea0003800000 */
[----:B0-----:R-:W1:Y:S02]  /*10a0*/  LDC.64 R4, c[0x0][0x590] ;  /* 0x00016400ff047b82 */ /* 0x001e640000000a00 */
[----:B-1----:R1:W5:Y:S01]  /*10b0*/  LDG.E R155, desc[UR36][R4.64] ;  /* 0x00000024049b7981 */ /* 0x002362000c1e1900 */
[----:B------:R-:W-:Y:S05]  /*10c0*/  BRA `(.L_x_15) ;  /* 0x0000000000087947 */ /* 0x000fea0003800000 */
.L_x_16:
[----:B------:R-:W-:Y:S02]  /*10d0*/  ULDC UR4, c[0x0][0x584] ;  /* 0x0001610000047ab9 */ /* 0x000fe40000000800 */
[----:B-1----:R-:W-:-:S07]  /*10e0*/  IMAD.U32 R155, RZ, RZ, UR4 ;  /* 0x00000004ff9b7e24 */ /* 0x002fce000f8e00ff */
.L_x_15:
[----:B------:R-:W-:-:S13]  /*10f0*/  LOP3.LUT P0, RZ, R0, 0xff, RZ, 0xc0, !PT ;  /* 0x000000ff00ff7812 */ /* 0x000fda000780c0ff */
[----:B------:R-:W-:Y:S05]  /*1100*/  @!P0 EXIT ;  /* 0x000000000000894d */ /* 0x000fea0003800000 */
[----:B------:R-:W-:Y:S01]  /*1110*/  ULDC UR4, c[0x0][0x28c] ;  /* 0x0000a30000047ab9 */ /* 0x000fe20000000800 */
[----:B------:R-:W-:Y:S01]  /*1120*/  UMOV UR38, URZ ;  /* 0x0000003f00267c82 */ /* 0x000fe20008000000 */
[----:B------:R-:W-:Y:S01]  /*1130*/  UIADD3 UR4, UR4, 0x7f, URZ ;  /* 0x0000007f04047890 */ /* 0x000fe2000fffe03f */
[----:B------:R-:W-:-:S03]  /*1140*/  UMOV UR39, URZ ;  /* 0x0000003f00277c82 */ /* 0x000fc60008000000 */
[----:B------:R-:W-:-:S04]  /*1150*/  USHF.R.S32.HI UR5, URZ, 0x1f, UR4 ;  /* 0x0000001f3f057899 */ /* 0x000fc80008011404 */
[----:B------:R-:W-:-:S04]  /*1160*/  ULEA.HI UR5, UR5, UR4, URZ, 0x7 ;  /* 0x0000000405057291 */ /* 0x000fc8000f8f383f */
[----:B------:R-:W-:-:S12]  /*1170*/  USHF.R.S32.HI UR40, URZ, 0x7, UR5 ;  /* 0x000000073f287899 */ /* 0x000fd80008011405 */
.L_x_294:
[----:B------:R-:W-:Y:S01]  /*1180*/  LOP3.LUT R0, R18, 0x80, RZ, 0xc0, !PT ;  /* 0x0000008012007812 */ /* 0x000fe200078ec0ff */
[----:B------:R-:W2:Y:S01]  /*1190*/  S2UR UR7, SR_CgaCtaId ;  /* 0x00000000000779c3 */ /* 0x000ea20000008800 */
[----:B------:R-:W-:Y:S02]  /*11a0*/  UMOV UR6, 0x400 ;  /* 0x0000040000067882 */ /* 0x000fe40000000000 */
[----:B------:R-:W-:-:S06]  /*11b0*/  SHF.R.U32.HI R0, RZ, 0x7, R0 ;  /* 0x00000007ff007819 */ /* 0x000fcc0000011600 */
[----:B---3--:R-:W3:Y:S01]  /*11c0*/  SHFL.IDX PT, R0, R0, RZ, 0x1f ;  /* 0x00001fff00007589 */ /* 0x008ee200000e0000 */
[----:B--2---:R-:W-:Y:S01]  /*11d0*/  ULEA UR6, UR7, UR6, 0x18 ;  /* 0x0000000607067291 */ /* 0x004fe2000f8ec03f */
[----:B---3--:R-:W-:-:S13]  /*11e0*/  R2UR UR4, R0 ;  /* 0x00000000000472ca */ /* 0x008fda00000e0000 */
[----:B------:R-:W-:-:S04]  /*11f0*/  ULEA.HI UR5, UR4, UR4, URZ, 0x1 ;  /* 0x0000000404057291 */ /* 0x000fc8000f8f083f */
[----:B------:R-:W-:-:S04]  /*1200*/  ULOP3.LUT UR5, UR5, 0x7fffe, URZ, 0xc0, !UPT ;  /* 0x0007fffe05057892 */ /* 0x000fc8000f8ec03f */
[----:B------:R-:W-:-:S03]  /*1210*/  UIADD3 UR5, UR4, -UR5, URZ ;  /* 0x8000000504057290 */ /* 0x000fc6000fffe03f */
[----:B------:R-:W-:Y:S01]  /*1220*/  ULDC UR4, c[0x0][0x28c] ;  /* 0x0000a30000047ab9 */ /* 0x000fe20000000800 */
[----:B------:R-:W-:Y:S01]  /*1230*/  ULEA UR5, UR5, UR6, 0xd ;  /* 0x0000000605057291 */ /* 0x000fe2000f8e683f */
[----:B------:R-:W-:-:S03]  /*1240*/  ISETP.LT.AND P0, PT, RZ, UR4, PT ;  /* 0x00000004ff007c0c */ /* 0x000fc6000bf01270 */
[----:B------:R-:W-:-:S04]  /*1250*/  UIADD3 UR5, UR5, 0x100, URZ ;  /* 0x0000010005057890 */ /* 0x000fc8000fffe03f */
[----:B------:R-:W-:-:S04]  /*1260*/  USHF.R.U32.HI UR5, URZ, 0x4, UR5 ;  /* 0x000000043f057899 */ /* 0x000fc80008011605 */
[----:B------:R-:W-:Y:S02]  /*1270*/  ULOP3.LUT UR41, UR5, 0x3fff, URZ, 0xc0, !UPT ;  /* 0x00003fff05297892 */ /* 0x000fe4000f8ec03f */
[----:B0-----:R-:W-:Y:S10]  /*1280*/  @P0 BRA `(.L_x_17) ;  /* 0x0000000000400947 */ /* 0x001ff40003800000 */
[----:B------:R-:W-:Y:S01]  /*1290*/  MOV R0, 0x0 ;  /* 0x0000000000007802 */ /* 0x000fe20000000f00 */
[----:B------:R-:W-:Y:S01]  /*12a0*/  ULDC.64 UR4, c[0x4][0x68] ;  /* 0x01001a0000047ab9 */ /* 0x000fe20000000a00 */
[----:B------:R-:W-:Y:S01]  /*12b0*/  ULDC.64 UR6, c[0x4][0x8] ;  /* 0x0100020000067ab9 */ /* 0x000fe20000000a00 */
[----:B01----:R-:W-:Y:S01]  /*12c0*/  IMAD.U32 R4, RZ, RZ, UR4 ;  /* 0x00000004ff047e24 */ /* 0x003fe2000f8e00ff */
[----:B------:R0:W1:Y:S01]  /*12d0*/  LDC.64 R14, c[0x4][R0] ;  /* 0x01000000000e7b82 */ /* 0x0000620000000a00 */
[----:B------:R-:W-:Y:S01]  /*12e0*/  IMAD.U32 R5, RZ, RZ, UR5 ;  /* 0x00000005ff057e24 */ /* 0x000fe2000f8e00ff */
[----:B------:R-:W-:Y:S01]  /*12f0*/  ULDC.64 UR4, c[0x4][0x70] ;  /* 0x01001c0000047ab9 */ /* 0x000fe20000000a00 */
[----:B------:R-:W-:Y:S02]  /*1300*/  IMAD.U32 R10, RZ, RZ, UR6 ;  /* 0x00000006ff0a7e24 */ /* 0x000fe4000f8e00ff */
[----:B------:R-:W-:Y:S02]  /*1310*/  IMAD.U32 R6, RZ, RZ, UR4 ;  /* 0x00000004ff067e24 */ /* 0x000fe4000f8e00ff */
[----:B------:R-:W-:-:S02]  /*1320*/  IMAD.U32 R7, RZ, RZ, UR5 ;  /* 0x00000005ff077e24 */ /* 0x000fc4000f8e00ff */
[----:B------:R-:W-:Y:S02]  /*1330*/  IMAD.U32 R11, RZ, RZ, UR7 ;  /* 0x00000007ff0b7e24 */ /* 0x000fe4000f8e00ff */
[----:B------:R-:W-:Y:S02]  /*1340*/  IMAD.MOV.U32 R8, RZ, RZ, 0x1e1 ;  /* 0x000001e1ff087424 */ /* 0x000fe400078e00ff */
[----:B------:R-:W-:Y:S02]  /*1350*/  IMAD.MOV.U32 R12, RZ, RZ, 0x1 ;  /* 0x00000001ff0c7424 */ /* 0x000fe400078e00ff */
[----:B0-----:R-:W-:-:S07]  /*1360*/  IMAD.MOV.U32 R13, RZ, RZ, RZ ;  /* 0x000000ffff0d7224 */ /* 0x001fce00078e00ff */
[----:B------:R-:W-:-:S07]  /*1370*/  LEPC R20, `(.L_x_17) ;  /* 0x000000001014794e */ /* 0x000fce0000000000 */
[----:B-1---5:R-:W-:Y:S05]  /*1380*/  CALL.ABS.NOINC R14 ;  /* 0x000000000e007343 */ /* 0x022fea0003c00000 */
.L_x_17:
[----:B------:R-:W-:-:S04]  /*1390*/  LOP3.LUT R0, R19, 0x1, RZ, 0xfc, !PT ;  /* 0x0000000113007812 */ /* 0x000fc800078efcff */
[----:B------:R-:W-:-:S13]  /*13a0*/  ISETP.NE.AND P0, PT, R0, 0x3, PT ;  /* 0x000000030000780c */ /* 0x000fda0003f05270 */
[----:B------:R-:W-:Y:S05]  /*13b0*/  @!P0 BRA `(.L_x_18) ;  /* 0x0000000000048947 */ /* 0x000fea0003800000 */
[----:B------:R-:W-:Y:S01]  /*13c0*/  BPT.TRAP 0x1 ;  /* 0x000000040000795c */ /* 0x000fe20000300000 */
.L_x_18:
[----:B------:R-:W2:Y:S01]  /*13d0*/  S2UR UR5, SR_CgaCtaId ;  /* 0x00000000000579c3 */ /* 0x000ea20000008800 */
[----:B------:R-:W-:Y:S01]  /*13e0*/  UMOV UR4, 0x400 ;  /* 0x0000040000047882 */ /* 0x000fe20000000000 */
[----:B------:R-:W-:Y:S02]  /*13f0*/  IMAD.U32 R0, RZ, RZ, UR38 ;  /* 0x00000026ff007e24 */ /* 0x000fe4000f8e00ff */
[----:B------:R-:W-:-:S03]  /*1400*/  IMAD.U32 R3, RZ, RZ, UR39 ;  /* 0x00000027ff037e24 */ /* 0x000fc6000f8e00ff */
[----:B------:R-:W-:Y:S01]  /*1410*/  SHF.L.U32 R0, R0, 0x1f, RZ ;  /* 0x0000001f00007819 */ /* 0x000fe200000006ff */
[----:B--2---:R-:W-:-:S06]  /*1420*/  ULEA UR4, UR5, UR4, 0x18 ;  /* 0x0000000405047291 */ /* 0x004fcc000f8ec03f */
[----:B------:R-:W-:-:S04]  /*1430*/  IMAD.U32 R6, RZ, RZ, UR4 ;  /* 0x00000004ff067e24 */ /* 0x000fc8000f8e00ff */
[----:B------:R-:W-:-:S04]  /*1440*/  IMAD R3, R3, 0x8, R6 ;  /* 0x0000000803037824 */ /* 0x000fc800078e0206 */
[----:B------:R2:W3:Y:S01]  /*1450*/  SYNCS.PHASECHK.TRANS64.TRYWAIT P1, [R3+URZ], R0 ;  /* 0x00000000030075a7 */ /* 0x0004e2000802017f */
[----:B------:R-:W-:Y:S05]  /*1460*/  @!P0 BRA `(.L_x_19) ;  /* 0x0000000000048947 */ /* 0x000fea0003800000 */
[----:B------:R-:W-:Y:S01]  /*1470*/  BPT.TRAP 0x1 ;  /* 0x000000040000795c */ /* 0x000fe20000300000 */
.L_x_19:
[----:B---3--:R-:W-:Y:S05]  /*1480*/  @P1 BRA `(.L_x_20) ;  /* 0x0000000000081947 */ /* 0x008fea0003800000 */
[----:B------:R-:W3:Y:S02]  /*1490*/  SYNCS.PHASECHK.TRANS64.TRYWAIT P1, [R3+URZ], R0 ;  /* 0x00000000030075a7 */ /* 0x000ee4000802017f */
[----:B---3--:R-:W-:Y:S05]  /*14a0*/  @!P1 BRA `(.L_x_21) ;  /* 0x00000088008c9947 */ /* 0x008fea0003800000 */
.L_x_20:
[----:B------:R-:W-:-:S04]  /*14b0*/  UISETP.LT.AND UP0, UPT, UR40, 0x1, UPT ;  /* 0x000000012800788c */ /* 0x000fc8000bf01270 */
[----:B------:R-:W-:-:S06]  /*14c0*/  USEL UR4, UR40, 0x1, UP0 ;  /* 0x0000000128047887 */ /* 0x000fcc0008000000 */
[----:B--23--:R-:W-:Y:S01]  /*14d0*/  IMAD.U32 R0, RZ, RZ, UR4 ;  /* 0x00000004ff007e24 */ /* 0x00cfe2000f8e00ff */
[----:B------:R-:W-:Y:S05]  /*14e0*/  WARPSYNC.ALL ;  /* 0x0000000000007948 */ /* 0x000fea0003800000 */
[----:B------:R-:W-:-:S04]  /*14f0*/  IADD3 R0, -R0, UR40, RZ ;  /* 0x0000002800007c10 */ /* 0x000fc8000fffe1ff */
[----:B------:R-:W-:Y:S02]  /*1500*/  ISETP.GE.AND P1, PT, R0, 0x1, PT ;  /* 0x000000010000780c */ /* 0x000fe40003f26270 */
[----:B------:R-:W-:Y:S01]  /*1510*/  R2UR UR4, R6 ;  /* 0x00000000060472ca */ /* 0x000fe200000e0000 */
[----:B------:R-:W-:Y:S01]  /*1520*/  WARPGROUP.ARRIVE ;  /* 0x00000000000079c5 */ /* 0x000fe20000000000 */
[----:B------:R-:W-:Y:S01]  /*1530*/  UMOV UR9, 0x40000040 ;  /* 0x4000004000097882 */ /* 0x000fe20000000000 */
[----:B------:R-:W-:-:S10]  /*1540*/  UMOV UR11, 0x40000040 ;  /* 0x40000040000b7882 */ /* 0x000fd40000000000 */
[----:B------:R-:W-:-:S04]  /*1550*/  UIADD3 UR4, UR4, 0x10100, URZ ;  /* 0x0001010004047890 */ /* 0x000fc8000fffe03f */
[----:B------:R-:W-:-:S04]  /*1560*/  USHF.R.U32.HI UR4, URZ, 0x4, UR4 ;  /* 0x000000043f047899 */ /* 0x000fc80008011604 */
[----:B------:R-:W-:Y:S02]  /*1570*/  ULOP3.LUT UR5, UR4, 0x3fff, URZ, 0xc0, !UPT ;  /* 0x00003fff04057892 */ /* 0x000fe4000f8ec03f */
[----:B------:R-:W-:Y:S02]  /*1580*/  ULOP3.LUT UR4, UR41, 0x10000, URZ, 0xfc, !UPT ;  /* 0x0001000029047892 */ /* 0x000fe4000f8efc3f */
[----:B------:R-:W-:Y:S02]  /*1590*/  ULOP3.LUT UR5, UR5, 0x10000, URZ, 0xfc, !UPT ;  /* 0x0001000005057892 */ /* 0x000fe4000f8efc3f */
[----:B------:R-:W-:Y:S02]  /*15a0*/  ULEA UR6, UR39, UR4, 0xa ;  /* 0x0000000427067291 */ /* 0x000fe4000f8e503f */
[----:B------:R-:W-:-:S05]  /*15b0*/  ULEA UR7, UR39, UR5, 0xb ;  /* 0x0000000527077291 */ /* 0x000fca000f8e583f */
[----:B------:R-:W-:Y:S02]  /*15c0*/  UMOV UR8, UR6 ;  /* 0x0000000600087c82 */ /* 0x000fe40008000000 */
[----:B------:R-:W-:Y:S02]  /*15d0*/  UMOV UR10, UR7 ;  /* 0x00000007000a7c82 */ /* 0x000fe40008000000 */
[----:B------:R-:W-:Y:S01]  /*15e0*/  IGMMA.64x256x32.S8.S8 R24, gdesc[UR8], RZ, !UPT, gsb0 ;  /* 0x06600000081879f1 */ /* 0x000fe2000c0410ff */
[----:B------:R-:W-:Y:S02]  /*15f0*/  UIADD3 UR8, UR6, 0x2, URZ ;  /* 0x0000000206087890 */ /* 0x000fe4000fffe03f */
[----:B------:R-:W-:Y:S01]  /*1600*/  UIADD3 UR10, UR7, 0x2, URZ ;  /* 0x00000002070a7890 */ /* 0x000fe2000fffe03f */
[----:B------:R-:W-:Y:S01]  /*1610*/  UMOV UR9, 0x40000040 ;  /* 0x4000004000097882 */ /* 0x000fe20000000000 */
[----:B------:R-:W-:Y:S01]  /*1620*/  UMOV UR11, 0x40000040 ;  /* 0x40000040000b7882 */ /* 0x000fe20000000000 */
[----:B------:R-:W-:-:S02]  /*1630*/  WARPGROUP.DEPBAR.LE gsb0, 0x0 ;  /* 0x00008000000079c5 */ /* 0x000fc40000010000 */
[----:B------:R-:W-:-:S06]  /*1640*/  WARPGROUP.ARRIVE ;  /* 0x00000000000079c5 */ /* 0x000fcc0000000000 */
[----:B------:R-:W-:Y:S01]  /*1650*/  IGMMA.64x256x32.S8.S8 R24, gdesc[UR8], R24, gsb0 ;  /* 0x06600000081879f1 */ /* 0x000fe20008041018 */
[----:B------:R-:W-:Y:S02]  /*1660*/  UIADD3 UR8, UR6, 0x4, URZ ;  /* 0x0000000406087890 */ /* 0x000fe4000fffe03f */
[----:B------:R-:W-:Y:S01]  /*1670*/  UIADD3 UR10, UR7, 0x4, URZ ;  /* 0x00000004070a7890 */ /* 0x000fe2000fffe03f */
[----:B------:R-:W-:Y:S01]  /*1680*/  UMOV UR9, 0x40000040 ;  /* 0x4000004000097882 */ /* 0x000fe20000000000 */
[----:B------:R-:W-:Y:S01]  /*1690*/  UMOV UR11, 0x40000040 ;  /* 0x40000040000b7882 */ /* 0x000fe20000000000 */
[----:B------:R-:W-:Y:S02]  /*16a0*/  WARPGROUP.DEPBAR.LE gsb0, 0x0 ;  /* 0x00008000000079c5 */ /* 0x000fe40000010000 */
        /* <DEDUP_REMOVED lines=8> */
[----:B------:R-:W-:Y:S03]  /*1730*/  IGMMA.64x256x32.S8.S8 R24, gdesc[UR8], R24, gsb0 ;  /* 0x06600000081879f1 */ /* 0x000fe60008041018 */
[----:B------:R-:W-:Y:S02]  /*1740*/  WARPGROUP.DEPBAR.LE gsb0, 0x0 ;  /* 0x00008000000079c5 */ /* 0x000fe40000010000 */
[----:B------:R-:W-:Y:S05]  /*1750*/  @!P1 BRA `(.L_x_22) ;  /* 0x0000000400249947 */ /* 0x000fea0003800000 */
[----:B------:R-:W-:Y:S02]  /*1760*/  UIADD3 UR6, UR39, 0x1, URZ ;  /* 0x0000000127067890 */ /* 0x000fe4000fffe03f */
[----:B------:R-:W-:Y:S02]  /*1770*/  IMAD.U32 R3, RZ, RZ, UR39 ;  /* 0x00000027ff037e24 */ /* 0x000fe4000f8e00ff */
[----:B------:R-:W-:-:S04]  /*1780*/  UISETP.NE.AND UP0, UPT, UR6, 0x4, UPT ;  /* 0x000000040600788c */ /* 0x000fc8000bf05270 */
[----:B------:R-:W-:Y:S02]  /*1790*/  USEL UR7, URZ, 0x1, UP0 ;  /* 0x000000013f077887 */ /* 0x000fe40008000000 */
[----:B------:R-:W-:Y:S02]  /*17a0*/  USEL UR6, UR6, URZ, UP0 ;  /* 0x0000003f06067287 */ /* 0x000fe40008000000 */
[----:B------:R-:W-:-:S06]  /*17b0*/  ULOP3.LUT UR7, UR38, UR7, URZ, 0x3c, !UPT ;  /* 0x0000000726077292 */ /* 0x000fcc000f8e3c3f */
[----:B------:R-:W-:-:S07]  /*17c0*/  IMAD.U32 R7, RZ, RZ, UR7 ;  /* 0x00000007ff077e24 */ /* 0x000fce000f8e00ff */
.L_x_29:
[----:B------:R-:W-:Y:S05]  /*17d0*/  @!P0 BRA `(.L_x_23) ;  /* 0x0000000000048947 */ /* 0x000fea0003800000 */
[----:B------:R-:W-:Y:S01]  /*17e0*/  BPT.TRAP 0x1 ;  /* 0x000000040000795c */ /* 0x000fe20000300000 */
.L_x_23:
[----:B------:R-:W2:Y:S01]  /*17f0*/  S2UR UR8, SR_CgaCtaId ;  /* 0x00000000000879c3 */ /* 0x000ea20000008800 */
[----:B------:R-:W-:Y:S01]  /*1800*/  UMOV UR7, 0x400 ;  /* 0x0000040000077882 */ /* 0x000fe20000000000 */
[----:B01----:R-:W-:Y:S01]  /*1810*/  IMAD.U32 R5, RZ, RZ, UR6 ;  /* 0x00000006ff057e24 */ /* 0x003fe2000f8e00ff */
[----:B------:R-:W-:Y:S01]  /*1820*/  SHF.L.U32 R4, R7, 0x1f, RZ ;  /* 0x0000001f07047819 */ /* 0x000fe200000006ff */
[----:B--2---:R-:W-:-:S06]  /*1830*/  ULEA UR7, UR8, UR7, 0x18 ;  /* 0x0000000708077291 */ /* 0x004fcc000f8ec03f */
[----:B------:R-:W-:-:S04]  /*1840*/  IMAD.U32 R6, RZ, RZ, UR7 ;  /* 0x00000007ff067e24 */ /* 0x000fc8000f8e00ff */
[----:B------:R-:W-:-:S04]  /*1850*/  IMAD R5, R5, 0x8, R6 ;  /* 0x0000000805057824 */ /* 0x000fc800078e0206 */
[----:B------:R0:W1:Y:S01]  /*1860*/  SYNCS.PHASECHK.TRANS64.TRYWAIT P1, [R5+URZ], R4 ;  /* 0x00000004050075a7 */ /* 0x000062000802017f */
[----:B------:R-:W-:Y:S05]  /*1870*/  @!P0 BRA `(.L_x_24) ;  /* 0x0000000000048947 */ /* 0x000fea0003800000 */
[----:B------:R-:W-:Y:S01]  /*1880*/  BPT.TRAP 0x1 ;  /* 0x000000040000795c */ /* 0x000fe20000300000 */
.L_x_24:
[----:B-1----:R-:W-:Y:S05]  /*1890*/  @P1 BRA `(.L_x_25) ;  /* 0x0000000000081947 */ /* 0x002fea0003800000 */
[----:B------:R-:W1:Y:S02]  /*18a0*/  SYNCS.PHASECHK.TRANS64.TRYWAIT P1, [R5+URZ], R4 ;  /* 0x00000004050075a7 */ /* 0x000e64000802017f */
[----:B-1----:R-:W-:Y:S05]  /*18b0*/  @!P1 BRA `(.L_x_26) ;  /* 0x00000084009c9947 */ /* 0x002fea0003800000 */
.L_x_25:
[----:B------:R-:W-:Y:S01]  /*18c0*/  ULEA UR7, UR6, UR4, 0xa ;  /* 0x0000000406077291 */ /* 0x000fe2000f8e503f */
[----:B------:R-:W-:Y:S01]  /*18d0*/  WARPGROUP.ARRIVE ;  /* 0x00000000000079c5 */ /* 0x000fe20000000000 */
[----:B------:R-:W-:Y:S01]  /*18e0*/  ULEA UR12, UR6, UR5, 0xb ;  /* 0x00000005060c7291 */ /* 0x000fe2000f8e583f */
[----:B------:R-:W-:Y:S01]  /*18f0*/  UMOV UR9, 0x40000040 ;  /* 0x4000004000097882 */ /* 0x000fe20000000000 */
[----:B------:R-:W-:-:S03]  /*1900*/  UMOV UR11, 0x40000040 ;  /* 0x40000040000b7882 */ /* 0x000fc60000000000 */
[----:B------:R-:W-:Y:S02]  /*1910*/  UMOV UR8, UR7 ;  /* 0x0000000700087c82 */ /* 0x000fe40008000000 */
[----:B------:R-:W-:Y:S02]  /*1920*/  UMOV UR10, UR12 ;  /* 0x0000000c000a7c82 */ /* 0x000fe40008000000 */
[----:B------:R-:W-:Y:S01]  /*1930*/  IGMMA.64x256x32.S8.S8 R24, gdesc[UR8], R24, gsb0 ;  /* 0x06600000081879f1 */ /* 0x000fe20008041018 */
        /* <DEDUP_REMOVED lines=23> */
[----:B------:R-:W-:Y:S01]  /*1ab0*/  BPT.TRAP 0x1 ;  /* 0x000000040000795c */ /* 0x000fe20000300000 */
.L_x_27:
[----:B------:R-:W-:-:S13]  /*1ac0*/  ISETP.NE.AND P1, PT, R157, RZ, PT ;  /* 0x000000ff9d00720c */ /* 0x000fda0003f25270 */
[----:B01----:R-:W-:-:S04]  /*1ad0*/  @P1 IMAD R4, R3, 0x8, R6 ;  /* 0x0000000803041824 */ /* 0x003fc800078e0206 */
[----:B------:R-:W-:-:S05]  /*1ae0*/  @P1 VIADD R4, R4, 0x20 ;  /* 0x0000002004041836 */ /* 0x000fca0000000000 */
[----:B------:R-:W-:-:S04]  /*1af0*/  @P1 PRMT R4, R23, 0x654, R4 ;  /* 0x0000065417041816 */ /* 0x000fc80000000004 */
[----:B------:R0:W-:Y:S01]  /*1b00*/  @P1 SYNCS.ARRIVE.TRANS64.RED.A1T0 RZ, [R4+URZ], RZ ;  /* 0x000000ff04ff19a7 */ /* 0x0001e2000810043f */
[----:B------:R-:W-:-:S13]  /*1b10*/  ISETP.GT.U32.AND P1, PT, R19, 0x1, PT ;  /* 0x000000011300780c */ /* 0x000fda0003f24070 */
[----:B0-----:R-:W-:Y:S05]  /*1b20*/  @P1 BRA `(.L_x_28) ;  /* 0x0000000000041947 */ /* 0x001fea0003800000 */
[----:B------:R-:W-:Y:S01]  /*1b30*/  BPT.TRAP 0x1 ;  /* 0x000000040000795c */ /* 0x000fe20000300000 */
.L_x_28:
[----:B------:R-:W-:Y:S01]  /*1b40*/  UIADD3 UR6, UR6, 0x1, URZ ;  /* 0x0000000106067890 */ /* 0x000fe2000fffe03f */
[C---:B------:R-:W-:Y:S01]  /*1b50*/  ISETP.GT.AND P2, PT, R0.reuse, 0x1, PT ;  /* 0x000000010000780c */ /* 0x040fe20003f44270 */
[----:B------:R-:W-:Y:S02]  /*1b60*/  VIADD R3, R3, 0x1 ;  /* 0x0000000103037836 */ /* 0x000fe40000000000 */
[----:B------:R-:W-:Y:S01]  /*1b70*/  UISETP.NE.AND UP0, UPT, UR6, 0x4, UPT ;  /* 0x000000040600788c */ /* 0x000fe2000bf05270 */
[----:B------:R-:W-:Y:S02]  /*1b80*/  VIADD R0, R0, 0xffffffff ;  /* 0xffffffff00007836 */ /* 0x000fe40000000000 */
[C---:B------:R-:W-:Y:S01]  /*1b90*/  ISETP.NE.AND P1, PT, R3.reuse, 0x4, PT ;  /* 0x000000040300780c */ /* 0x040fe20003f25270 */
[----:B------:R-:W-:Y:S02]  /*1ba0*/  USEL UR7, URZ, 0x1, UP0 ;  /* 0x000000013f077887 */ /* 0x000fe40008000000 */
[----:B------:R-:W-:Y:S01]  /*1bb0*/  USEL UR6, UR6, URZ, UP0 ;  /* 0x0000003f06067287 */ /* 0x000fe20008000000 */
[----:B------:R-:W-:-:S03]  /*1bc0*/  SEL R3, R3, RZ, P1 ;  /* 0x000000ff03037207 */ /* 0x000fc60000800000 */
[----:B------:R-:W-:Y:S01]  /*1bd0*/  LOP3.LUT R7, R7, UR7, RZ, 0x3c, !PT ;  /* 0x0000000707077c12 */ /* 0x000fe2000f8e3cff */
[----:B------:R-:W-:Y:S07]  /*1be0*/  @P2 BRA `(.L_x_29) ;  /* 0xfffffff800f82947 */ /* 0x000fee000383ffff */
.L_x_22:
[----:B------:R-:W2:Y:S02]  /*1bf0*/  LDC R0, c[0x0][0x28c] ;  /* 0x0000a300ff007b82 */ /* 0x000ea40000000800 */
[----:B--2---:R-:W-:-:S13]  /*1c00*/  ISETP.GE.AND P1, PT, R0, 0x1, PT ;  /* 0x000000010000780c */ /* 0x004fda0003f26270 */
[----:B------:R-:W-:Y:S05]  /*1c10*/  @!P1 BRA `(.L_x_30) ;  /* 0x0000000000409947 */ /* 0x000fea0003800000 */
[----:B------:R-:W-:Y:S05]  /*1c20*/  @!P0 BRA `(.L_x_31) ;  /* 0x0000000000048947 */ /* 0x000fea0003800000 */
[----:B------:R-:W-:Y:S01]  /*1c30*/  BPT.TRAP 0x1 ;  /* 0x000000040000795c */ /* 0x000fe20000300000 */
.L_x_31:
[----:B------:R-:W-:Y:S01]  /*1c40*/  ISETP.NE.AND P0, PT, R157, RZ, PT ;  /* 0x000000ff9d00720c */ /* 0x000fe20003f05270 */
[----:B------:R-:W-:-:S12]  /*1c50*/  UISETP.LT.AND UP1, UPT, UR40, 0x1, UPT ;  /* 0x000000012800788c */ /* 0x000fd8000bf21270 */
[----:B------:R-:W-:-:S05]  /*1c60*/  VOTEU.ANY UP0, P0 ;  /* 0x00000000003f7886 */ /* 0x000fca0000000100 */
[----:B------:R-:W-:-:S04]  /*1c70*/  @UP0 USEL UR4, UR40, 0x1, UP1 ;  /* 0x0000000128040887 */ /* 0x000fc80008800000 */
[----:B------:R-:W-:-:S06]  /*1c80*/  @UP0 UIADD3 UR4, UR39, UR40, -UR4 ;  /* 0x0000002827040290 */ /* 0x000fcc000fffe804 */
[----:B------:R-:W-:-:S04]  /*1c90*/  IMAD.U32 R0, RZ, RZ, UR4 ;  /* 0x00000004ff007e24 */ /* 0x000fc8000f8e00ff */
[----:B------:R-:W-:-:S05]  /*1ca0*/  @P0 IMAD.SHL.U32 R0, R0, 0x8, RZ ;  /* 0x0000000800000824 */ /* 0x000fca00078e00ff */
[----:B------:R-:W-:-:S04]  /*1cb0*/  @P0 LOP3.LUT R0, R0, 0x18, RZ, 0xc0, !PT ;  /* 0x0000001800000812 */ /* 0x000fc800078ec0ff */
[----:B------:R-:W-:-:S04]  /*1cc0*/  @P0 IADD3 R0, R6, 0x20, R0 ;  /* 0x0000002006000810 */ /* 0x000fc80007ffe000 */
[----:B------:R-:W-:-:S04]  /*1cd0*/  @P0 PRMT R0, R23, 0x654, R0 ;  /* 0x0000065417000816 */ /* 0x000fc80000000000 */
[----:B------:R2:W-:Y:S01]  /*1ce0*/  @P0 SYNCS.ARRIVE.TRANS64.RED.A1T0 RZ, [R0+URZ], RZ ;  /* 0x000000ff00ff09a7 */ /* 0x0005e2000810043f */
[----:B------:R-:W-:-:S13]  /*1cf0*/  ISETP.GT.U32.AND P0, PT, R19, 0x1, PT ;  /* 0x000000011300780c */ /* 0x000fda0003f04070 */
[----:B--2---:R-:W-:Y:S05]  /*1d00*/  @P0 BRA `(.L_x_30) ;  /* 0x0000000000040947 */ /* 0x004fea0003800000 */
[----:B------:R-:W-:Y:S01]  /*1d10*/  BPT.TRAP 0x1 ;  /* 0x000000040000795c */ /* 0x000fe20000300000 */
.L_x_30:
[----:B------:R-:W2:Y:S01]  /*1d20*/  LDC R13, c[0x0][0x288] ;  /* 0x0000a200ff0d7b82 */ /* 0x000ea20000000800 */
[--C-:B------:R-:W-:Y:S01]  /*1d30*/  SHF.R.U32.HI R0, RZ, 0x2, R18.reuse ;  /* 0x00000002ff007819 */ /* 0x100fe20000011612 */
[----:B------:R-:W-:Y:S01]  /*1d40*/  UIADD3 UR39, UR40, UR39, URZ ;  /* 0x0000002728277290 */ /* 0x000fe2000fffe03f */
[----:B01----:R-:W-:Y:S01]  /*1d50*/  SHF.R.U32.HI R5, RZ, 0x7, R18 ;  /* 0x00000007ff057819 */ /* 0x003fe20000011612 */
[----:B------:R-:W-:Y:S01]  /*1d60*/  ULDC UR8, c[0x0][0x284] ;  /* 0x0000a10000087ab9 */ /* 0x000fe20000000800 */
[----:B------:R-:W-:Y:S01]  /*1d70*/  LOP3.LUT R4, R18, 0x60, RZ, 0xc0, !PT ;  /* 0x0000006012047812 */ /* 0x000fe200078ec0ff */
[----:B------:R-:W-:Y:S01]  /*1d80*/  USHF.R.U32.HI UR4, URZ, 0x2, UR39 ;  /* 0x000000023f047899 */ /* 0x000fe20008011627 */
[----:B------:R-:W-:Y:S01]  /*1d90*/  LOP3.LUT R3, R0, 0x7, RZ, 0xc0, !PT ;  /* 0x0000000700037812 */ /* 0x000fe200078ec0ff */
[----:B------:R-:W-:Y:S01]  /*1da0*/  UISETP.GT.U32.AND UP1, UPT, UR39, 0x3, UPT ;  /* 0x000000032700788c */ /* 0x000fe2000bf24070 */
[----:B------:R-:W-:Y:S01]  /*1db0*/  LOP3.LUT R0, R5, 0x1, RZ, 0xc0, !PT ;  /* 0x0000000105007812 */ /* 0x000fe200078ec0ff */
[----:B------:R-:W-:Y:S01]  /*1dc0*/  ULOP3.LUT UR4, UR4, 0x1, URZ, 0xc0, !UPT ;  /* 0x0000000104047892 */ /* 0x000fe2000f8ec03f */
[----:B------:R-:W-:Y:S01]  /*1dd0*/  SHF.R.U32.HI R6, RZ, 0x1, R4 ;  /* 0x00000001ff067819 */ /* 0x000fe20000011604 */
[----:B------:R-:W-:Y:S01]  /*1de0*/  IMAD.SHL.U32 R4, R18, 0x2, RZ ;  /* 0x0000000212047824 */ /* 0x000fe200078e00ff */
[----:B------:R-:W-:Y:S01]  /*1df0*/  SHF.R.S32.HI R14, RZ, 0x1f, R22 ;  /* 0x0000001fff0e7819 */ /* 0x000fe20000011416 */
[----:B------:R-:W-:Y:S01]  /*1e00*/  IMAD.SHL.U32 R8, R0, 0x40, RZ ;  /* 0x0000004000087824 */ /* 0x000fe200078e00ff */
[--C-:B------:R-:W-:Y:S01]  /*1e10*/  IADD3 R5, RZ, -R6, -R3.reuse ;  /* 0x80000006ff057210 */ /* 0x100fe20007ffe803 */
[----:B------:R-:W-:Y:S01]  /*1e20*/  UISETP.NE.U32.AND UP0, UPT, UR4, 0x1, UPT ;  /* 0x000000010400788c */ /* 0x000fe2000bf05070 */
[----:B------:R-:W-:Y:S01]  /*1e30*/  LOP3.LUT R9, R4, 0x6, RZ, 0xc0, !PT ;  /* 0x0000000604097812 */ /* 0x000fe200078ec0ff */
[----:B------:R-:W-:Y:S01]  /*1e40*/  ULDC.64 UR6, c[0x0][0x5d0] ;  /* 0x0001740000067ab9 */ /* 0x000fe20000000a00 */
[----:B------:R-:W-:Y:S01]  /*1e50*/  LOP3.LUT R3, R8, 0x40, R3, 0xe2, !PT ;  /* 0x0000004008037812 */ /* 0x000fe200078ee203 */
[----:B------:R-:W-:Y:S01]  /*1e60*/  IMAD R7, R0, -0x40, R5 ;  /* 0xffffffc000077824 */ /* 0x000fe200078e0205 */
[----:B------:R-:W-:Y:S01]  /*1e70*/  LOP3.LUT R0, R18, 0x3, RZ, 0xc0, !PT ;  /* 0x0000000312007812 */ /* 0x000fe200078ec0ff */
[----:B------:R-:W-:Y:S01]  /*1e80*/  UISETP.LT.U32.AND UP1, UPT, UR40, 0x4, UP1 ;  /* 0x000000042800788c */ /* 0x000fe20008f21070 */
[----:B------:R-:W-:Y:S01]  /*1e90*/  PRMT R8, R9, 0x6540, R152 ;  /* 0x0000654009087816 */ /* 0x000fe20000000098 */
[----:B------:R-:W-:Y:S01]  /*1ea0*/  IMAD.SHL.U32 R152, R152, 0x100, RZ ;  /* 0x0000010098987824 */ /* 0x000fe200078e00ff */
[----:B------:R-:W-:Y:S01]  /*1eb0*/  UISETP.GT.U32.AND UP0, UPT, UR40, 0x3, !UP0 ;  /* 0x000000032800788c */ /* 0x000fe2000c704070 */
[----:B--2---:R-:W-:Y:S01]  /*1ec0*/  IMAD R11, R0, -0x2, R13 ;  /* 0xfffffffe000b7824 */ /* 0x004fe200078e020d */
[--C-:B------:R-:W-:Y:S01]  /*1ed0*/  SHF.R.S32.HI R9, RZ, 0x1f, R8.reuse ;  /* 0x0000001fff097819 */ /* 0x100fe20000011408 */
[C---:B------:R-:W-:Y:S01]  /*1ee0*/  IMAD.SHL.U32 R0, R153.reuse, 0x80, RZ ;  /* 0x0000008099007824 */ /* 0x040fe200078e00ff */
[----:B------:R-:W-:Y:S01]  /*1ef0*/  ISETP.GE.AND P0, PT, R152, R13, PT ;  /* 0x0000000d9800720c */ /* 0x000fe20003f06270 */
[----:B------:R-:W-:Y:S01]  /*1f00*/  IMAD R5, R14, UR6, RZ ;  /* 0x000000060e057c24 */ /* 0x000fe2000f8e02ff */
[----:B------:R-:W-:Y:S01]  /*1f10*/  USEL UR5, URZ, 0x1, !UP1 ;  /* 0x000000013f057887 */ /* 0x000fe2000c800000 */
[----:B------:R-:W-:Y:S01]  /*1f20*/  IMAD.WIDE R12, R153, 0x80, RZ ;  /* 0x00000080990c7825 */ /* 0x000fe200078e02ff */
[C---:B------:R-:W-:Y:S01]  /*1f30*/  ISETP.GE.OR P0, PT, R0.reuse, UR8, P0 ;  /* 0x0000000800007c0c */ /* 0x040fe20008706670 */
[----:B------:R-:W-:Y:S01]  /*1f40*/  USEL UR4, URZ, 0x1, !UP0 ;  /* 0x000000013f047887 */ /* 0x000fe2000c000000 */
[----:B------:R-:W-:Y:S01]  /*1f50*/  IADD3 R20, -R0, UR8, R7 ;  /* 0x0000000800147c10 */ /* 0x000fe2000fffe107 */
[C---:B------:R-:W-:Y:S01]  /*1f60*/  IMAD R15, R22.reuse, UR7, R5 ;  /* 0x00000007160f7c24 */ /* 0x040fe2000f8e0205 */
[----:B------:R-:W-:Y:S01]  /*1f70*/  ULOP3.LUT UR39, UR39, 0x3, URZ, 0xc0, !UPT ;  /* 0x0000000327277892 */ /* 0x000fe2000f8ec03f */
[----:B------:R-:W-:Y:S01]  /*1f80*/  IMAD.WIDE.U32 R4, R22, UR6, R8 ;  /* 0x0000000616047c25 */ /* 0x000fe2000f8e0008 */
[----:B------:R-:W-:Y:S01]  /*1f90*/  ULOP3.LUT UR38, UR4, UR38, UR5, 0x96, !UPT ;  /* 0x0000002604267292 */ /* 0x000fe2000f8e9605 */
[----:B------:R-:W-:-:S02]  /*1fa0*/  LOP3.LUT R163, R12, R3, R6, 0xfe, !PT ;  /* 0x000000030ca37212 */ /* 0x000fc400078efe06 */
[----:B------:R-:W-:Y:S02]  /*1fb0*/  IMAD.IADD R5, R5, 0x1, R15 ;  /* 0x0000000105057824 */ /* 0x000fe400078e020f */
[----:B------:R-:W-:Y:S02]  /*1fc0*/  IMAD.IADD R0, R11, 0x1, -R152 ;  /* 0x000000010b007824 */ /* 0x000fe400078e0a98 */
[----:B------:R-:W-:Y:S01]  /*1fd0*/  IMAD.MOV.U32 R153, RZ, RZ, -0x1 ;  /* 0xffffffffff997424 */ /* 0x000fe200078e00ff */
[----:B------:R-:W-:Y:S06]  /*1fe0*/  @P0 BRA `(.L_x_32) ;  /* 0x0000006000a40947 */ /* 0x000fec0003800000 */
[----:B------:R-:W0:Y:S01]  /*1ff0*/  LDC.64 R10, c[0x0][0x5c8] ;  /* 0x00017200ff0a7b82 */ /* 0x000e220000000a00 */
[----:B------:R-:W-:Y:S01]  /*2000*/  ULDC.64 UR4, c[0x0][0x5c0] ;  /* 0x0001700000047ab9 */ /* 0x000fe20000000a00 */
[----:B------:R-:W-:Y:S01]  /*2010*/  BSSY B0, `(.L_x_32) ;  /* 0x0000626000007945 */ /* 0x000fe20003800000 */
[-C--:B0-----:R-:W-:Y:S02]  /*2020*/  IMAD R6, R13, R10.reuse, RZ ;  /* 0x0000000a0d067224 */ /* 0x081fe400078e02ff */
[----:B------:R-:W-:-:S04]  /*2030*/  IMAD.WIDE.U32 R4, R163, R10, R4 ;  /* 0x0000000aa3047225 */ /* 0x000fc800078e0004 */
[----:B------:R-:W-:Y:S01]  /*2040*/  IMAD R3, R163, R11, R6 ;  /* 0x0000000ba3037224 */ /* 0x000fe200078e0206 */
[----:B------:R-:W-:-:S03]  /*2050*/  IADD3 R4, P0, R4, UR4, RZ ;  /* 0x0000000404047c10 */ /* 0x000fc6000ff1e0ff */
[----:B------:R-:W-:Y:S01]  /*2060*/  IMAD.IADD R3, R5, 0x1, R3 ;  /* 0x0000000105037824 */ /* 0x000fe200078e0203 */
[----:B------:R-:W-:-:S04]  /*2070*/  LEA R6, P1, R10, R4, 0x3 ;  /* 0x000000040a067211 */ /* 0x000fc800078218ff */
[----:B------:R-:W-:Y:S02]  /*2080*/  IADD3.X R5, R3, UR5, RZ, P0, !PT ;  /* 0x0000000503057c10 */ /* 0x000fe400087fe4ff */
[----:B-----5:R-:W-:Y:S02]  /*2090*/  ISETP.NE.AND P0, PT, R155, RZ, PT ;  /* 0x000000ff9b00720c */ /* 0x020fe40003f05270 */
[----:B------:R-:W-:-:S11]  /*20a0*/  LEA.HI.X R7, R10, R5, R11, 0x3, P1 ;  /* 0x000000050a077211 */ /* 0x000fd600008f1c0b */
[----:B------:R-:W-:Y:S05]  /*20b0*/  @!P0 BRA `(.L_x_33) ;  /* 0x0000004800648947 */ /* 0x000fea0003800000 */
[----:B------:R-:W0:Y:S01]  /*20c0*/  LDC.64 R158, c[0x0][0x5b0] ;  /* 0x00016c00ff9e7b82 */ /* 0x000e220000000a00 */
[----:B------:R-:W-:Y:S01]  /*20d0*/  ULDC.64 UR4, c[0x0][0x5b8] ;  /* 0x00016e0000047ab9 */ /* 0x000fe20000000a00 */
[----:B------:R-:W-:Y:S01]  /*20e0*/  ISETP.GE.AND P1, PT, R20, 0x1, PT ;  /* 0x000000011400780c */ /* 0x000fe20003f26270 */
[----:B------:R-:W-:Y:S01]  /*20f0*/  IMAD R3, R14, UR4, RZ ;  /* 0x000000040e037c24 */ /* 0x000fe2000f8e02ff */
[----:B------:R-:W-:Y:S01]  /*2100*/  BSSY B1, `(.L_x_34) ;  /* 0x0000010000017945 */ /* 0x000fe20003800000 */
[----:B------:R-:W-:Y:S01]  /*2110*/  IMAD.WIDE.U32 R14, R22, UR4, R8 ;  /* 0x00000004160e7c25 */ /* 0x000fe2000f8e0008 */
[----:B------:R-:W-:Y:S02]  /*2120*/  ISETP.LT.OR P2, PT, R0, 0x1, !P1 ;  /* 0x000000010000780c */ /* 0x000fe40004f41670 */
[----:B------:R-:W1:Y:S01]  /*2130*/  LDC.64 R160, c[0x0][0x5a8] ;  /* 0x00016a00ffa07b82 */ /* 0x000e620000000a00 */
[----:B------:R-:W-:Y:S02]  /*2140*/  IMAD R3, R22, UR5, R3 ;  /* 0x0000000516037c24 */ /* 0x000fe4000f8e0203 */
[----:B------:R-:W-:-:S02]  /*2150*/  IMAD.MOV.U32 R10, RZ, RZ, R14 ;  /* 0x000000ffff0a7224 */ /* 0x000fc400078e000e */
[----:B------:R-:W-:Y:S02]  /*2160*/  IMAD.IADD R11, R15, 0x1, R3 ;  /* 0x000000010f0b7824 */ /* 0x000fe400078e0203 */
[-C--:B0-----:R-:W-:Y:S01]  /*2170*/  IMAD R12, R13, R158.reuse, RZ ;  /* 0x0000009e0d0c7224 */ /* 0x081fe200078e02ff */
[----:B------:R-:W-:Y:S01]  /*2180*/  SHF.L.U64.HI R13, R158, 0x3, R159 ;  /* 0x000000039e0d7819 */ /* 0x000fe2000001029f */
[----:B------:R-:W-:-:S04]  /*2190*/  IMAD.WIDE.U32 R8, R163, R158, R10 ;  /* 0x0000009ea3087225 */ /* 0x000fc800078e000a */
[----:B------:R-:W-:Y:S01]  /*21a0*/  IMAD R21, R163, R159, R12 ;  /* 0x0000009fa3157224 */ /* 0x000fe200078e020c */
[----:B-1----:R-:W-:Y:S01]  /*21b0*/  IADD3 R8, P0, R8, R160, RZ ;  /* 0x000000a008087210 */ /* 0x002fe20007f1e0ff */
[----:B------:R-:W-:-:S03]  /*21c0*/  IMAD.SHL.U32 R12, R158, 0x8, RZ ;  /* 0x000000089e0c7824 */ /* 0x000fc600078e00ff */
[----:B------:R-:W-:Y:S01]  /*21d0*/  IADD3.X R9, R161, R9, R21, P0, !PT ;  /* 0x00000009a1097210 */ /* 0x000fe200007fe415 */
[----:B------:R-:W-:Y:S08]  /*21e0*/  @P2 BRA `(.L_x_35) ;  /* 0x0000000000042947 */ /* 0x000ff00003800000 */
[----:B------:R0:W5:Y:S02]  /*21f0*/  LDG.E.U8 R156, desc[UR36][R8.64] ;  /* 0x00000024089c7981 */ /* 0x000164000c1e1100 */
.L_x_35:
[----:B------:R-:W-:Y:S05]  /*2200*/  BSYNC B1 ;  /* 0x0000000000017941 */ /* 0x000fea0003800000 */
.L_x_34:
[----:B-----5:R-:W-:Y:S01]  /*2210*/  LOP3.LUT R3, R156, 0xffff, RZ, 0xc0, !PT ;  /* 0x0000ffff9c037812 */ /* 0x020fe200078ec0ff */
[----:B------:R-:W-:Y:S01]  /*2220*/  IMAD.WIDE.U32 R12, R163, R158, R12 ;  /* 0x0000009ea30c7225 */ /* 0x000fe200078e000c */
[----:B------:R-:W-:Y:S01]  /*2230*/  ISETP.GE.AND P0, PT, R20, 0x9, PT ;  /* 0x000000091400780c */ /* 0x000fe20003f06270 */
[----:B------:R-:W-:Y:S01]  /*2240*/  BSSY B1, `(.L_x_36) ;  /* 0x000000f000017945 */ /* 0x000fe20003800000 */
[----:B------:R-:W-:Y:S01]  /*2250*/  PRMT R15, R3, 0x8880, RZ ;  /* 0x00008880030f7816 */ /* 0x000fe200000000ff */
[----:B------:R-:W-:Y:S01]  /*2260*/  IMAD.IADD R3, R21, 0x1, R13 ;  /* 0x0000000115037824 */ /* 0x000fe200078e020d */
[----:B------:R-:W-:-:S03]  /*2270*/  IADD3 R10, P3, P4, R14, R160, R12 ;  /* 0x000000a00e0a7210 */ /* 0x000fc60007c7e00c */
[----:B------:R-:W-:Y:S01]  /*2280*/  IMAD.MOV.U32 R12, RZ, RZ, R15 ;  /* 0x000000ffff0c7224 */ /* 0x000fe200078e000f */
[----:B------:R-:W-:Y:S02]  /*2290*/  IADD3.X R11, R11, R161, R3, P3, P4 ;  /* 0x000000a10b0b7210 */ /* 0x000fe40001fe8403 */
[----:B------:R-:W-:Y:S01]  /*22a0*/  ISETP.LT.OR P3, PT, R0, 0x2, !P1 ;  /* 0x000000020000780c */ /* 0x000fe20004f61670 */
[----:B------:R-:W-:Y:S01]  /*22b0*/  IMAD R3, R12, R155, RZ ;  /* 0x0000009b0c037224 */ /* 0x000fe200078e02ff */
[----:B------:R-:W-:-:S03]  /*22c0*/  ISETP.LT.OR P4, PT, R0, 0x1, !P0 ;  /* 0x000000010000780c */ /* 0x000fc60004781670 */
[----:B------:R-:W-:-:S05]  /*22d0*/  @!P2 IMAD R13, R24, R154, R3 ;  /* 0x0000009a180da224 */ /* 0x000fca00078e0203 */
[----:B------:R1:W-:Y:S03]  /*22e0*/  @!P2 STG.E.U8 desc[UR36][R4.64], R13 ;  /* 0x0000000d0400a986 */ /* 0x0003e6000c101124 */
[----:B------:R-:W-:Y:S05]  /*22f0*/  @P3 BRA `(.L_x_37) ;  /* 0x00000000000c3947 */ /* 0x000fea0003800000 */
[----:B------:R-:W2:Y:S02]  /*2300*/  LDG.E.U8 R156, desc[UR36][R8.64+0x1] ;  /* 0x00000124089c7981 */ /* 0x000ea4000c1e1100 */
[----:B--2---:R-:W-:-:S05]  /*2310*/  PRMT R12, R156, 0x8880, RZ ;  /* 0x000088809c0c7816 */ /* 0x004fca00000000ff */
[----:B------:R-:W-:-:S07]  /*2320*/  IMAD R3, R12, R155, RZ ;  /* 0x0000009b0c037224 */ /* 0x000fce00078e02ff */
.L_x_37:
[----:B------:R-:W-:Y:S05]  /*2330*/  BSYNC B1 ;  /* 0x0000000000017941 */ /* 0x000fea0003800000 */
.L_x_36:
[----:B------:R-:W-:Y:S01]  /*2340*/  @!P3 IMAD R25, R25, R154, R3 ;  /* 0x0000009a1919b224 */ /* 0x000fe200078e0203 */
[----:B------:R-:W-:Y:S04]  /*2350*/  BSSY B1, `(.L_x_38) ;  /* 0x0000006000017945 */ /* 0x000fe80003800000 */
[----:B------:R2:W-:Y:S01]  /*2360*/  @!P3 STG.E.U8 desc[UR36][R4.64+0x1], R25 ;  /* 0x000001190400b986 */ /* 0x0005e2000c101124 */
[----:B------:R-:W-:Y:S05]  /*2370*/  @P4 BRA `(.L_x_39) ;  /* 0x00000000000c4947 */ /* 0x000fea0003800000 */
[----:B------:R-:W3:Y:S02]  /*2380*/  LDG.E.U8 R156, desc[UR36][R10.64] ;  /* 0x000000240a9c7981 */ /* 0x000ee4000c1e1100 */
[----:B---3--:R-:W-:-:S05]  /*2390*/  PRMT R12, R156, 0x8880, RZ ;  /* 0x000088809c0c7816 */ /* 0x008fca00000000ff */
[----:B------:R-:W-:-:S07]  /*23a0*/  IMAD R3, R12, R155, RZ ;  /* 0x0000009b0c037224 */ /* 0x000fce00078e02ff */
.L_x_39:
[----:B------:R-:W-:Y:S05]  /*23b0*/  BSYNC B1 ;  /* 0x0000000000017941 */ /* 0x000fea0003800000 */
.L_x_38:
[----:B------:R-:W-:Y:S01]  /*23c0*/  ISETP.LT.OR P2, PT, R0, 0x2, !P0 ;  /* 0x000000020000780c */ /* 0x000fe20004741670 */
[----:B-1----:R-:W-:Y:S01]  /*23d0*/  @!P4 IMAD R13, R26, R154, R3 ;  /* 0x0000009a1a0dc224 */ /* 0x002fe200078e0203 */
[----:B------:R-:W-:Y:S01]  /*23e0*/  BSSY B1, `(.L_x_40) ;  /* 0x0000008000017945 */ /* 0x000fe20003800000 */
[----:B------:R-:W-:-:S03]  /*23f0*/  ISETP.LT.OR P3, PT, R0, 0x9, !P1 ;  /* 0x000000090000780c */ /* 0x000fc60004f61670 */
[----:B------:R1:W-:Y:S01]  /*2400*/  @!P4 STG.E.U8 desc[UR36][R6.64], R13 ;  /* 0x0000000d0600c986 */ /* 0x0003e2000c101124 */
[----:B------:R-:W-:-:S06]  /*2410*/  ISETP.LT.OR P4, PT, R0, 0xa, !P1 ;  /* 0x0000000a0000780c */ /* 0x000fcc0004f81670 */
[----:B------:R-:W-:Y:S07]  /*2420*/  @P2 BRA `(.L_x_41) ;  /* 0x00000000000c2947 */ /* 0x000fee0003800000 */
[----:B------:R-:W3:Y:S02]  /*2430*/  LDG.E.U8 R156, desc[UR36][R10.64+0x1] ;  /* 0x000001240a9c7981 */ /* 0x000ee4000c1e1100 */
[----:B---3--:R-:W-:-:S05]  /*2440*/  PRMT R12, R156, 0x8880, RZ ;  /* 0x000088809c0c7816 */ /* 0x008fca00000000ff */
[----:B------:R-:W-:-:S07]  /*2450*/  IMAD R3, R12, R155, RZ ;  /* 0x0000009b0c037224 */ /* 0x000fce00078e02ff */
.L_x_41:
[----:B------:R-:W-:Y:S05]  /*2460*/  BSYNC B1 ;  /* 0x0000000000017941 */ /* 0x000fea0003800000 */
.L_x_40:
[----:B------:R-:W-:Y:S01]  /*2470*/  @!P2 IMAD R27, R27, R154, R3 ;  /* 0x0000009a1b1ba224 */ /* 0x000fe200078e0203 */
[----:B------:R-:W-:Y:S04]  /*2480*/  BSSY B1, `(.L_x_42) ;  /* 0x0000006000017945 */ /* 0x000fe80003800000 */
[----:B------:R3:W-:Y:S01]  /*2490*/  @!P2 STG.E.U8 desc[UR36][R6.64+0x1], R27 ;  /* 0x0000011b0600a986 */ /* 0x0007e2000c101124 */
[----:B------:R-:W-:Y:S05]  /*24a0*/  @P3 BRA `(.L_x_43) ;  /* 0x00000000000c3947 */ /* 0x000fea0003800000 */
[----:B------:R-:W4:Y:S02]  /*24b0*/  LDG.E.U8 R156, desc[UR36][R8.64+0x8] ;  /* 0x00000824089c7981 */ /* 0x000f24000c1e1100 */
[----:B----4-:R-:W-:-:S05]  /*24c0*/  PRMT R12, R156, 0x8880, RZ ;  /* 0x000088809c0c7816 */ /* 0x010fca00000000ff */
[----:B------:R-:W-:-:S07]  /*24d0*/  IMAD R3, R12, R155, RZ ;  /* 0x0000009b0c037224 */ /* 0x000fce00078e02ff */
.L_x_43:
[----:B------:R-:W-:Y:S05]  /*24e0*/  BSYNC B1 ;  /* 0x0000000000017941 */ /* 0x000fea0003800000 */
.L_x_42:
[----:B-1----:R-:W-:Y:S01]  /*24f0*/  @!P3 IMAD R13, R28, R154, R3 ;  /* 0x0000009a1c0db224 */ /* 0x002fe200078e0203 */
[----:B------:R-:W-:Y:S04]  /*2500*/  BSSY B1, `(.L_x_44) ;  /* 0x0000006000017945 */ /* 0x000fe80003800000 */
[----:B------:R1:W-:Y:S01]  /*2510*/  @!P3 STG.E.U8 desc[UR36][R4.64+0x8], R13 ;  /* 0x0000080d0400b986 */ /* 0x0003e2000c101124 */
[----:B------:R-:W-:Y:S05]  /*2520*/  @P4 BRA `(.L_x_45) ;  /* 0x00000000000c4947 */ /* 0x000fea0003800000 */
[----:B------:R-:W4:Y:S02]  /*2530*/  LDG.E.U8 R156, desc[UR36][R8.64+0x9] ;  /* 0x00000924089c7981 */ /* 0x000f24000c1e1100 */
[----:B----4-:R-:W-:-:S05]  /*2540*/  PRMT R12, R156, 0x8880, RZ ;  /* 0x000088809c0c7816 */ /* 0x010fca00000000ff */
[----:B------:R-:W-:-:S07]  /*2550*/  IMAD R3, R12, R155, RZ ;  /* 0x0000009b0c037224 */ /* 0x000fce00078e02ff */
.L_x_45:
[----:B------:R-:W-:Y:S05]  /*2560*/  BSYNC B1 ;  /* 0x0000000000017941 */ /* 0x000fea0003800000 */
.L_x_44:
[C---:B------:R-:W-:Y:S01]  /*2570*/  ISETP.LT.OR P2, PT, R0.reuse, 0x9, !P0 ;  /* 0x000000090000780c */ /* 0x040fe20004741670 */
[----:B------:R-:W-:Y:S01]  /*2580*/  @!P4 IMAD R29, R29, R154, R3 ;  /* 0x0000009a1d1dc224 */ /* 0x000fe200078e0203 */
[----:B------:R-:W-:Y:S01]  /*2590*/  BSSY B1, `(.L_x_46) ;  /* 0x0000008000017945 */ /* 0x000fe20003800000 */
[----:B------:R-:W-:-:S03]  /*25a0*/  ISETP.LT.OR P3, PT, R0, 0xa, !P0 ;  /* 0x0000000a0000780c */ /* 0x000fc60004761670 */
[----:B------:R4:W-:Y:S01]  /*25b0*/  @!P4 STG.E.U8 desc[UR36][R4.64+0x9], R29 ;  /* 0x0000091d0400c986 */ /* 0x0009e2000c101124 */
[----:B------:R-:W-:-:S06]  /*25c0*/  ISETP.LT.OR P4, PT, R0, 0x11, !P1 ;  /* 0x000000110000780c */ /* 0x000fcc0004f81670 */
[----:B------:R-:W-:Y:S07]  /*25d0*/  @P2 BRA `(.L_x_47) ;  /* 0x00000000000c2947 */ /* 0x000fee0003800000 */
[----:B------:R-:W5:Y:S02]  /*25e0*/  LDG.E.U8 R156, desc[UR36][R10.64+0x8] ;  /* 0x000008240a9c7981 */ /* 0x000f64000c1e1100 */
[----:B-----5:R-:W-:-:S05]  /*25f0*/  PRMT R12, R156, 0x8880, RZ ;  /* 0x000088809c0c7816 */ /* 0x020fca00000000ff */
[----:B------:R-:W-:-:S07]  /*2600*/  IMAD R3, R12, R155, RZ ;  /* 0x0000009b0c037224 */ /* 0x000fce00078e02ff */
.L_x_47:
[----:B------:R-:W-:Y:S05]  /*2610*/  BSYNC B1 ;  /* 0x0000000000017941 */ /* 0x000fea0003800000 */
.L_x_46:
[----:B-1----:R-:W-:Y:S01]  /*2620*/  @!P2 IMAD R13, R30, R154, R3 ;  /* 0x0000009a1e0da224 */ /* 0x002fe200078e0203 */
[----:B------:R-:W-:Y:S04]  /*2630*/  BSSY B1, `(.L_x_48) ;  /* 0x0000006000017945 */ /* 0x000fe80003800000 */
[----:B------:R1:W-:Y:S01]  /*2640*/  @!P2 STG.E.U8 desc[UR36][R6.64+0x8], R13 ;  /* 0x0000080d0600a986 */ /* 0x0003e2000c101124 */
[----:B------:R-:W-:Y:S05]  /*2650*/  @P3 BRA `(.L_x_49) ;  /* 0x00000000000c3947 */ /* 0x000fea0003800000 */
[----:B------:R-:W5:Y:S02]  /*2660*/  LDG.E.U8 R156, desc[UR36][R10.64+0x9] ;  /* 0x000009240a9c7981 */ /* 0x000f64000c1e1100 */
[----:B-----5:R-:W-:-:S05]  /*2670*/  PRMT R12, R156, 0x8880, RZ ;  /* 0x000088809c0c7816 */ /* 0x020fca00000000ff */
[----:B------:R-:W-:-:S07]  /*2680*/  IMAD R3, R12, R155, RZ ;  /* 0x0000009b0c037224 */ /* 0x000fce00078e02ff */
.L_x_49:
[----:B------:R-:W-:Y:S05]  /*2690*/  BSYNC B1 ;  /* 0x0000000000017941 */ /* 0x000fea0003800000 */
.L_x_48:
[----:B------:R-:W-:Y:S01]  /*26a0*/  @!P3 IMAD R31, R31, R154, R3 ;  /* 0x0000009a1f1fb224 */ /* 0x000fe200078e0203 */
[----:B------:R-:W-:Y:S04]  /*26b0*/  BSSY B1, `(.L_x_50) ;  /* 0x0000006000017945 */ /* 0x000fe80003800000 */
[----:B------:R0:W-:Y:S01]  /*26c0*/  @!P3 STG.E.U8 desc[UR36][R6.64+0x9], R31 ;  /* 0x0000091f0600b986 */ /* 0x0001e2000c101124 */
[----:B------:R-:W-:Y:S05]  /*26d0*/  @P4 BRA `(.L_x_51) ;  /* 0x00000000000c4947 */ /* 0x000fea0003800000 */
[----:B------:R-:W5:Y:S02]  /*26e0*/  LDG.E.U8 R156, desc[UR36][R8.64+0x10] ;  /* 0x00001024089c7981 */ /* 0x000f64000c1e1100 */
[----:B-----5:R-:W-:-:S05]  /*26f0*/  PRMT R12, R156, 0x8880, RZ ;  /* 0x000088809c0c7816 */ /* 0x020fca00000000ff */
[----:B------:R-:W-:-:S07]  /*2700*/  IMAD R3, R12, R155, RZ ;  /* 0x0000009b0c037224 */ /* 0x000fce00078e02ff */
.L_x_51:
[----:B------:R-:W-:Y:S05]  /*2710*/  BSYNC B1 ;  /* 0x0000000000017941 */ /* 0x000fea0003800000 */
.L_x_50:
[----:B------:R-:W-:Y:S01]  /*2720*/  ISETP.LT.OR P2, PT, R0, 0x12, !P1 ;  /* 0x000000120000780c */ /* 0x000fe20004f41670 */
[----:B-1----:R-:W-:Y:S01]  /*2730*/  @!P4 IMAD R13, R32, R154, R3 ;  /* 0x0000009a200dc224 */ /* 0x002fe200078e0203 */
        /* <DEDUP_REMOVED lines=8> */
.L_x_53:
[----:B------:R-:W-:Y:S05]  /*27c0*/  BSYNC B1 ;  /* 0x0000000000017941 */ /* 0x000fea0003800000 */
.L_x_52:
[----:B------:R-:W-:Y:S01]  /*27d0*/  @!P2 IMAD R33, R33, R154, R3 ;  /* 0x0000009a2121a224 */ /* 0x000fe200078e0203 */
[----:B------:R-:W-:Y:S04]  /*27e0*/  BSSY B1, `(.L_x_54) ;  /* 0x0000006000017945 */ /* 0x000fe80003800000 */
[----:B------:R0:W-:Y:S01]  /*27f0*/  @!P2 STG.E.U8 desc[UR36][R4.64+0x11], R33 ;  /* 0x000011210400a986 */ /* 0x0001e2000c101124 */
[----:B------:R-:W-:Y:S05]  /*2800*/  @P3 BRA `(.L_x_55) ;  /* 0x00000000000c3947 */ /* 0x000fea0003800000 */
[----:B------:R-:W5:Y:S02]  /*2810*/  LDG.E.U8 R156, desc[UR36][R10.64+0x10] ;  /* 0x000010240a9c7981 */ /* 0x000f64000c1e1100 */
[----:B-----5:R-:W-:-:S05]  /*2820*/  PRMT R12, R156, 0x8880, RZ ;  /* 0x000088809c0c7816 */ /* 0x020fca00000000ff */
[----:B------:R-:W-:-:S07]  /*2830*/  IMAD R3, R12, R155, RZ ;  /* 0x0000009b0c037224 */ /* 0x000fce00078e02ff */
.L_x_55:
[----:B------:R-:W-:Y:S05]  /*2840*/  BSYNC B1 ;  /* 0x0000000000017941 */ /* 0x000fea0003800000 */
.L_x_54:
[----:B-1----:R-:W-:Y:S01]  /*2850*/  @!P3 IMAD R13, R34, R154, R3 ;  /* 0x0000009a220db224 */ /* 0x002fe200078e0203 */
[----:B------:R-:W-:Y:S04]  /*2860*/  BSSY B1, `(.L_x_56) ;  /* 0x0000006000017945 */ /* 0x000fe80003800000 */
[----:B------:R1:W-:Y:S01]  /*2870*/  @!P3 STG.E.U8 desc[UR36][R6.64+0x10], R13 ;  /* 0x0000100d0600b986 */ /* 0x0003e2000c101124 */
[----:B------:R-:W-:Y:S05]  /*2880*/  @P4 BRA `(.L_x_57) ;  /* 0x00000000000c4947 */ /* 0x000fea0003800000 */
[----:B------:R-:W5:Y:S02]  /*2890*/  LDG.E.U8 R156, desc[UR36][R10.64+0x11] ;  /* 0x000011240a9c7981 */ /* 0x000f64000c1e1100 */
[----:B-----5:R-:W-:-:S05]  /*28a0*/  PRMT R12, R156, 0x8880, RZ ;  /* 0x000088809c0c7816 */ /* 0x020fca00000000ff */
[----:B------:R-:W-:-:S07]  /*28b0*/  IMAD R3, R12, R155, RZ ;  /* 0x0000009b0c037224 */ /* 0x000fce00078e02ff */
.L_x_57:
[----:B------:R-:W-:Y:S05]  /*28c0*/  BSYNC B1 ;  /* 0x0000000000017941 */ /* 0x000fea0003800000 */
.L_x_56:
        /* <DEDUP_REMOVED lines=10> */
.L_x_59:
[----:B------:R-:W-:Y:S05]  /*2970*/  BSYNC B1 ;  /* 0x0000000000017941 */ /* 0x000fea0003800000 */
.L_x_58:
[----:B-1----:R-:W-:Y:S01]  /*2980*/  @!P2 IMAD R13, R36, R154, R3 ;  /* 0x0000009a240da224 */ /* 0x002fe200078e0203 */
[----:B------:R-:W-:Y:S04]  /*2990*/  BSSY B1, `(.L_x_60) ;  /* 0x0000006000017945 */ /* 0x000fe80003800000 */
[----:B------:R1:W-:Y:S01]  /*29a0*/  @!P2 STG.E.U8 desc[UR36][R4.64+0x18], R13 ;  /* 0x0000180d0400a986 */ /* 0x0003e2000c101124 */
[----:B------:R-:W-:Y:S05]  /*29b0*/  @P3 BRA `(.L_x_61) ;  /* 0x00000000000c3947 */ /* 0x000fea0003800000 */
[----:B------:R-:W5:Y:S02]  /*29c0*/  LDG.E.U8 R156, desc[UR36][R8.64+0x19] ;  /* 0x00001924089c7981 */ /* 0x000f64000c1e1100 */
[----:B-----5:R-:W-:-:S05]  /*29d0*/  PRMT R12, R156, 0x8880, RZ ;  /* 0x000088809c0c7816 */ /* 0x020fca00000000ff */
[----:B------:R-:W-:-:S07]  /*29e0*/  IMAD R3, R12, R155, RZ ;  /* 0x0000009b0c037224 */ /* 0x000fce00078e02ff */
.L_x_61:
[----:B------:R-:W-:Y:S05]  /*29f0*/  BSYNC B1 ;  /* 0x0000000000017941 */ /* 0x000fea0003800000 */
.L_x_60:
[----:B------:R-:W-:Y:S01]  /*2a00*/  @!P3 IMAD R37, R37, R154, R3 ;  /* 0x0000009a2525b224 */ /* 0x000fe200078e0203 */
[----:B------:R-:W-:Y:S04]  /*2a10*/  BSSY B1, `(.L_x_62) ;  /* 0x0000006000017945 */ /* 0x000fe80003800000 */
[----:B------:R0:W-:Y:S01]  /*2a20*/  @!P3 STG.E.U8 desc[UR36][R4.64+0x19], R37 ;  /* 0x000019250400b986 */ /* 0x0001e2000c101124 */
[----:B------:R-:W-:Y:S05]  /*2a30*/  @P4 BRA `(.L_x_63) ;  /* 0x00000000000c4947 */ /* 0x000fea0003800000 */
[----:B------:R-:W5:Y:S02]  /*2a40*/  LDG.E.U8 R156, desc[UR36][R10.64+0x18] ;  /* 0x000018240a9c7981 */ /* 0x000f64000c1e1100 */
[----:B-----5:R-:W-:-:S05]  /*2a50*/  PRMT R12, R156, 0x8880, RZ ;  /* 0x000088809c0c7816 */ /* 0x020fca00000000ff */
[----:B------:R-:W-:-:S07]  /*2a60*/  IMAD R3, R12, R155, RZ ;  /* 0x0000009b0c037224 */ /* 0x000fce00078e02ff */
.L_x_63:
[----:B------:R-:W-:Y:S05]  /*2a70*/  BSYNC B1 ;  /* 0x0000000000017941 */ /* 0x000fea0003800000 */
.L_x_62:
        /* <DEDUP_REMOVED lines=10> */
.L_x_65:
[----:B------:R-:W-:Y:S05]  /*2b20*/  BSYNC B1 ;  /* 0x0000000000017941 */ /* 0x000fea0003800000 */
.L_x_64:
[----:B------:R-:W-:Y:S01]  /*2b30*/  @!P2 IMAD R39, R39, R154, R3 ;  /* 0x0000009a2727a224 */ /* 0x000fe200078e0203 */
[----:B------:R-:W-:Y:S04]  /*2b40*/  BSSY B1, `(.L_x_66) ;  /* 0x0000006000017945 */ /* 0x000fe80003800000 */
[----:B------:R0:W-:Y:S01]  /*2b50*/  @!P2 STG.E.U8 desc[UR36][R6.64+0x19], R39 ;  /* 0x000019270600a986 */ /* 0x0001e2000c101124 */
[----:B------:R-:W-:Y:S05]  /*2b60*/  @P3 BRA `(.L_x_67) ;  /* 0x00000000000c3947 */ /* 0x000fea0003800000 */
[----:B------:R-:W5:Y:S02]  /*2b70*/  LDG.E.U8 R156, desc[UR36][R8.64+0x20] ;  /* 0x00002024089c7981 */ /* 0x000f64000c1e1100 */
[----:B-----5:R-:W-:-:S05]  /*2b80*/  PRMT R12, R156, 0x8880, RZ ;  /* 0x000088809c0c7816 */ /* 0x020fca00000000ff */
[----:B------:R-:W-:-:S07]  /*2b90*/  IMAD R3, R12, R155, RZ ;  /* 0x0000009b0c037224 */ /* 0x000fce00078e02ff */
.L_x_67:
[----:B------:R-:W-:Y:S05]  /*2ba0*/  BSYNC B1 ;  /* 0x0000000000017941 */ /* 0x000fea0003800000 */
.L_x_66:
[----:B-1----:R-:W-:Y:S01]  /*2bb0*/  @!P3 IMAD R13, R40, R154, R3 ;  /* 0x0000009a280db224 */ /* 0x002fe200078e0203 */
[----:B------:R-:W-:Y:S04]  /*2bc0*/  BSSY B1, `(.L_x_68) ;  /* 0x0000006000017945 */ /* 0x000fe80003800000 */
[----:B------:R1:W-:Y:S01]  /*2bd0*/  @!P3 STG.E.U8 desc[UR36][R4.64+0x20], R13 ;  /* 0x0000200d0400b986 */ /* 0x0003e2000c101124 */
[----:B------:R-:W-:Y:S05]  /*2be0*/  @P4 BRA `(.L_x_69) ;  /* 0x00000000000c4947 */ /* 0x000fea0003800000 */
[----:B------:R-:W5:Y:S02]  /*2bf0*/  LDG.E.U8 R156, desc[UR36][R8.64+0x21] ;  /* 0x00002124089c7981 */ /* 0x000f64000c1e1100 */
[----:B-----5:R-:W-:-:S05]  /*2c00*/  PRMT R12, R156, 0x8880, RZ ;  /* 0x000088809c0c7816 */ /* 0x020fca00000000ff */
[----:B------:R-:W-:-:S07]  /*2c10*/  IMAD R3, R12, R155, RZ ;  /* 0x0000009b0c037224 */ /* 0x000fce00078e02ff */
.L_x_69:
[----:B------:R-:W-:Y:S05]  /*2c20*/  BSYNC B1 ;  /* 0x0000000000017941 */ /* 0x000fea0003800000 */
.L_x_68:
        /* <DEDUP_REMOVED lines=10> */
.L_x_71:
[----:B------:R-:W-:Y:S05]  /*2cd0*/  BSYNC B1 ;  /* 0x0000000000017941 */ /* 0x000fea0003800000 */
.L_x_70:
[----:B-1----:R-:W-:Y:S01]  /*2ce0*/  @!P2 IMAD R13, R42, R154, R3 ;  /* 0x0000009a2a0da224 */ /* 0x002fe200078e0203 */
[----:B------:R-:W-:Y:S04]  /*2cf0*/  BSSY B1, `(.L_x_72) ;  /* 0x0000006000017945 */ /* 0x000fe80003800000 */
[----:B------:R1:W-:Y:S01]  /*2d00*/  @!P2 STG.E.U8 desc[UR36][R6.64+0x20], R13 ;  /* 0x0000200d0600a986 */ /* 0x0003e2000c101124 */
[----:B------:R-:W-:Y:S05]  /*2d10*/  @P3 BRA `(.L_x_73) ;  /* 0x00000000000c3947 */ /* 0x000fea0003800000 */
[----:B------:R-:W5:Y:S02]  /*2d20*/  LDG.E.U8 R156, desc[UR36][R10.64+0x21] ;  /* 0x000021240a9c7981 */ /* 0x000f64000c1e1100 */
[----:B-----5:R-:W-:-:S05]  /*2d30*/  PRMT R12, R156, 0x8880, RZ ;  /* 0x000088809c0c7816 */ /* 0x020fca00000000ff */
[----:B------:R-:W-:-:S07]  /*2d40*/  IMAD R3, R12, R155, RZ ;  /* 0x0000009b0c037224 */ /* 0x000fce00078e02ff */
.L_x_73:
[----:B------:R-:W-:Y:S05]  /*2d50*/  BSYNC B1 ;  /* 0x0000000000017941 */ /* 0x000fea0003800000 */
.L_x_72:
[----:B------:R-:W-:Y:S01]  /*2d60*/  @!P3 IMAD R43, R43, R154, R3 ;  /* 0x0000009a2b2bb224 */ /* 0x000fe200078e0203 */
[----:B------:R-:W-:Y:S04]  /*2d70*/  BSSY B1, `(.L_x_74) ;  /* 0x0000006000017945 */ /* 0x000fe80003800000 */
[----:B------:R0:W-:Y:S01]  /*2d80*/  @!P3 STG.E.U8 desc[UR36][R6.64+0x21], R43 ;  /* 0x0000212b0600b986 */ /* 0x0001e2000c101124 */
[----:B------:R-:W-:Y:S05]  /*2d90*/  @P4 BRA `(.L_x_75) ;  /* 0x00000000000c4947 */ /* 0x000fea0003800000 */
[----:B------:R-:W5:Y:S02]  /*2da0*/  LDG.E.U8 R156, desc[UR36][R8.64+0x28] ;  /* 0x00002824089c7981 */ /* 0x000f64000c1e1100 */
[----:B-----5:R-:W-:-:S05]  /*2db0*/  PRMT R12, R156, 0x8880, RZ ;  /* 0x000088809c0c7816 */ /* 0x020fca00000000ff */
[----:B------:R-:W-:-:S07]  /*2dc0*/  IMAD R3, R12, R155, RZ ;  /* 0x0000009b0c037224 */ /* 0x000fce00078e02ff */
.L_x_75:
[----:B------:R-:W-:Y:S05]  /*2dd0*/  BSYNC B1 ;  /* 0x0000000000017941 */ /* 0x000fea0003800000 */
.L_x_74:
        /* <DEDUP_REMOVED lines=10> */
.L_x_77:
[----:B------:R-:W-:Y:S05]  /*2e80*/  BSYNC B1 ;  /* 0x0000000000017941 */ /* 0x000fea0003800000 */
.L_x_76:
[----:B------:R-:W-:Y:S01]  /*2e90*/  @!P2 IMAD R45, R45, R154, R3 ;  /* 0x0000009a2d2da224 */ /* 0x000fe200078e0203 */
[----:B------:R-:W-:Y:S04]  /*2ea0*/  BSSY B1, `(.L_x_78) ;  /* 0x0000006000017945 */ /* 0x000fe80003800000 */
[----:B------:R0:W-:Y:S01]  /*2eb0*/  @!P2 STG.E.U8 desc[UR36][R4.64+0x29], R45 ;  /* 0x0000292d0400a986 */ /* 0x0001e2000c101124 */
[----:B------:R-:W-:Y:S05]  /*2ec0*/  @P3 BRA `(.L_x_79) ;  /* 0x00000000000c3947 */ /* 0x000fea0003800000 */
[----:B------:R-:W5:Y:S02]  /*2ed0*/  LDG.E.U8 R156, desc[UR36][R10.64+0x28] ;  /* 0x000028240a9c7981 */ /* 0x000f64000c1e1100 */
[----:B-----5:R-:W-:-:S05]  /*2ee0*/  PRMT R12, R156, 0x8880, RZ ;  /* 0x000088809c0c7816 */ /* 0x020fca00000000ff */
[----:B------:R-:W-:-:S07]  /*2ef0*/  IMAD R3, R12, R155, RZ ;  /* 0x0000009b0c037224 */ /* 0x000fce00078e02ff */
.L_x_79:
[----:B------:R-:W-:Y:S05]  /*2f00*/  BSYNC B1 ;  /* 0x0000000000017941 */ /* 0x000fea0003800000 */
.L_x_78:
[----:B-1----:R-:W-:Y:S01]  /*2f10*/  @!P3 IMAD R13, R46, R154, R3 ;  /* 0x0000009a2e0db224 */ /* 0x002fe200078e0203 */
[----:B------:R-:W-:Y:S04]  /*2f20*/  BSSY B1, `(.L_x_80) ;  /* 0x0000006000017945 */ /* 0x000fe80003800000 */
[----:B------:R1:W-:Y:S01]  /*2f30*/  @!P3 STG.E.U8 desc[UR36][R6.64+0x28], R13 ;  /* 0x0000280d0600b986 */ /* 0x0003e2000c101124 */
[----:B------:R-:W-:Y:S05]  /*2f40*/  @P4 BRA `(.L_x_81) ;  /* 0x00000000000c4947 */ /* 0x000fea0003800000 */
[----:B------:R-:W5:Y:S02]  /*2f50*/  LDG.E.U8 R156, desc[UR36][R10.64+0x29] ;  /* 0x000029240a9c7981 */ /* 0x000f64000c1e1100 */
[----:B-----5:R-:W-:-:S05]  /*2f60*/  PRMT R12, R156, 0x8880, RZ ;  /* 0x000088809c0c7816 */ /* 0x020fca00000000ff */
[----:B------:R-:W-:-:S07]  /*2f70*/  IMAD R3, R12, R155, RZ ;  /* 0x0000009b0c037224 */ /* 0x000fce00078e02ff */
.L_x_81:
[----:B------:R-:W-:Y:S05]  /*2f80*/  BSYNC B1 ;  /* 0x0000000000017941 */ /* 0x000fea0003800000 */
.L_x_80:
        /* <DEDUP_REMOVED lines=10> */
.L_x_83:
[----:B------:R-:W-:Y:S05]  /*3030*/  BSYNC B1 ;  /* 0x0000000000017941 */ /* 0x000fea0003800000 */
.L_x_82:
[----:B-1----:R-:W-:Y:S01]  /*3040*/  @!P2 IMAD R13, R48, R154, R3 ;  /* 0x0000009a300da224 */ /* 0x002fe200078e0203 */
[----:B------:R-:W-:Y:S04]  /*3050*/  BSSY B1, `(.L_x_84) ;  /* 0x0000006000017945 */ /* 0x000fe80003800000 */
[----:B------:R1:W-:Y:S01]  /*3060*/  @!P2 STG.E.U8 desc[UR36][R4.64+0x30], R13 ;  /* 0x0000300d0400a986 */ /* 0x0003e2000c101124 */
[----:B------:R-:W-:Y:S05]  /*3070*/  @P3 BRA `(.L_x_85) ;  /* 0x00000000000c3947 */ /* 0x000fea0003800000 */
[----:B------:R-:W5:Y:S02]  /*3080*/  LDG.E.U8 R156, desc[UR36][R8.64+0x31] ;  /* 0x00003124089c7981 */ /* 0x000f64000c1e1100 */
[----:B-----5:R-:W-:-:S05]  /*3090*/  PRMT R12, R156, 0x8880, RZ ;  /* 0x000088809c0c7816 */ /* 0x020fca00000000ff */
[----:B------:R-:W-:-:S07]  /*30a0*/  IMAD R3, R12, R155, RZ ;  /* 0x0000009b0c037224 */ /* 0x000fce00078e02ff */
.L_x_85:
[----:B------:R-:W-:Y:S05]  /*30b0*/  BSYNC B1 ;  /* 0x0000000000017941 */ /* 0x000fea0003800000 */
.L_x_84:
[----:B------:R-:W-:Y:S01]  /*30c0*/  @!P3 IMAD R49, R49, R154, R3 ;  /* 0x0000009a3131b224 */ /* 0x000fe200078e0203 */
[----:B------:R-:W-:Y:S04]  /*30d0*/  BSSY B1, `(.L_x_86) ;  /* 0x0000006000017945 */ /* 0x000fe80003800000 */
[----:B------:R0:W-:Y:S01]  /*30e0*/  @!P3 STG.E.U8 desc[UR36][R4.64+0x31], R49 ;  /* 0x000031310400b986 */ /* 0x0001e2000c101124 */
[----:B------:R-:W-:Y:S05]  /*30f0*/  @P4 BRA `(.L_x_87) ;  /* 0x00000000000c4947 */ /* 0x000fea0003800000 */
[----:B------:R-:W5:Y:S02]  /*3100*/  LDG.E.U8 R156, desc[UR36][R10.64+0x30] ;  /* 0x000030240a9c7981 */ /* 0x000f64000c1e1100 */
[----:B-----5:R-:W-:-:S05]  /*3110*/  PRMT R12, R156, 0x8880, RZ ;  /* 0x000088809c0c7816 */ /* 0x020fca00000000ff */
[----:B------:R-:W-:-:S07]  /*3120*/  IMAD R3, R12, R155, RZ ;  /* 0x0000009b0c037224 */ /* 0x000fce00078e02ff */
.L_x_87:
[----:B------:R-:W-:Y:S05]  /*3130*/  BSYNC B1 ;  /* 0x0000000000017941 */ /* 0x000fea0003800000 */
.L_x_86:
        /* <DEDUP_REMOVED lines=10> */
.L_x_89:
[----:B------:R-:W-:Y:S05]  /*31e0*/  BSYNC B1 ;  /* 0x0000000000017941 */ /* 0x000fea0003800000 */
.L_x_88:
[----:B------:R-:W-:Y:S01]  /*31f0*/  @!P2 IMAD R51, R51, R154, R3 ;  /* 0x0000009a3333a224 */ /* 0x000fe200078e0203 */
[----:B------:R-:W-:Y:S04]  /*3200*/  BSSY B1, `(.L_x_90) ;  /* 0x0000006000017945 */ /* 0x000fe80003800000 */
[----:B------:R0:W-:Y:S01]  /*3210*/  @!P2 STG.E.U8 desc[UR36][R6.64+0x31], R51 ;  /* 0x000031330600a986 */ /* 0x0001e2000c101124 */
[----:B------:R-:W-:Y:S05]  /*3220*/  @P3 BRA `(.L_x_91) ;  /* 0x00000000000c3947 */ /* 0x000fea0003800000 */
[----:B------:R-:W5:Y:S02]  /*3230*/  LDG.E.U8 R156, desc[UR36][R8.64+0x38] ;  /* 0x00003824089c7981 */ /* 0x000f64000c1e1100 */
[----:B-----5:R-:W-:-:S05]  /*3240*/  PRMT R12, R156, 0x8880, RZ ;  /* 0x000088809c0c7816 */ /* 0x020fca00000000ff */
[----:B------:R-:W-:-:S07]  /*3250*/  IMAD R3, R12, R155, RZ ;  /* 0x0000009b0c037224 */ /* 0x000fce00078e02ff */
.L_x_91:
[----:B------:R-:W-:Y:S05]  /*3260*/  BSYNC B1 ;  /* 0x0000000000017941 */ /* 0x000fea0003800000 */
.L_x_90:
[----:B-1----:R-:W-:Y:S01]  /*3270*/  @!P3 IMAD R13, R52, R154, R3 ;  /* 0x0000009a340db224 */ /* 0x002fe200078e0203 */
[----:B------:R-:W-:Y:S04]  /*3280*/  BSSY B1, `(.L_x_92) ;  /* 0x0000006000017945 */ /* 0x000fe80003800000 */
[----:B------:R1:W-:Y:S01]  /*3290*/  @!P3 STG.E.U8 desc[UR36][R4.64+0x38], R13 ;  /* 0x0000380d0400b986 */ /* 0x0003e2000c101124 */
[----:B------:R-:W-:Y:S05]  /*32a0*/  @P4 BRA `(.L_x_93) ;  /* 0x00000000000c4947 */ /* 0x000fea0003800000 */
[----:B------:R-:W5:Y:S02]  /*32b0*/  LDG.E.U8 R156, desc[UR36][R8.64+0x39] ;  /* 0x00003924089c7981 */ /* 0x000f64000c1e1100 */
[----:B-----5:R-:W-:-:S05]  /*32c0*/  PRMT R12, R156, 0x8880, RZ ;  /* 0x000088809c0c7816 */ /* 0x020fca00000000ff */
[----:B------:R-:W-:-:S07]  /*32d0*/  IMAD R3, R12, R155, RZ ;  /* 0x0000009b0c037224 */ /* 0x000fce00078e02ff */
.L_x_93:
[----:B------:R-:W-:Y:S05]  /*32e0*/  BSYNC B1 ;  /* 0x0000000000017941 */ /* 0x000fea0003800000 */
.L_x_92:
        /* <DEDUP_REMOVED lines=10> */
.L_x_95:
[----:B------:R-:W-:Y:S05]  /*3390*/  BSYNC B1 ;  /* 0x0000000000017941 */ /* 0x000fea0003800000 */
.L_x_94:
[----:B-1----:R-:W-:Y:S01]  /*33a0*/  @!P2 IMAD R13, R54, R154, R3 ;  /* 0x0000009a360da224 */ /* 0x002fe200078e0203 */
[----:B------:R-:W-:Y:S04]  /*33b0*/  BSSY B1, `(.L_x_96) ;  /* 0x0000006000017945 */ /* 0x000fe80003800000 */
[----:B------:R1:W-:Y:S01]  /*33c0*/  @!P2 STG.E.U8 desc[UR36][R6.64+0x38], R13 ;  /* 0x0000380d0600a986 */ /* 0x0003e2000c101124 */
[----:B------:R-:W-:Y:S05]  /*33d0*/  @P3 BRA `(.L_x_97) ;  /* 0x00000000000c3947 */ /* 0x000fea0003800000 */
[----:B------:R-:W5:Y:S02]  /*33e0*/  LDG.E.U8 R156, desc[UR36][R10.64+0x39] ;  /* 0x000039240a9c7981 */ /* 0x000f64000c1e1100 */
[----:B-----5:R-:W-:-:S05]  /*33f0*/  PRMT R12, R156, 0x8880, RZ ;  /* 0x000088809c0c7816 */ /* 0x020fca00000000ff */
[----:B------:R-:W-:-:S07]  /*3400*/  IMAD R3, R12, R155, RZ ;  /* 0x0000009b0c037224 */ /* 0x000fce00078e02ff */
.L_x_97:
[----:B------:R-:W-:Y:S05]  /*3410*/  BSYNC B1 ;  /* 0x0000000000017941 */ /* 0x000fea0003800000 */
.L_x_96:
[----:B------:R-:W-:Y:S01]  /*3420*/  @!P3 IMAD R55, R55, R154, R3 ;  /* 0x0000009a3737b224 */ /* 0x000fe200078e0203 */
[----:B------:R-:W-:Y:S04]  /*3430*/  BSSY B1, `(.L_x_98) ;  /* 0x0000006000017945 */ /* 0x000fe80003800000 */
[----:B------:R0:W-:Y:S01]  /*3440*/  @!P3 STG.E.U8 desc[UR36][R6.64+0x39], R55 ;  /* 0x000039370600b986 */ /* 0x0001e2000c101124 */
[----:B------:R-:W-:Y:S05]  /*3450*/  @P4 BRA `(.L_x_99) ;  /* 0x00000000000c4947 */ /* 0x000fea0003800000 */
[----:B------:R-:W5:Y:S02]  /*3460*/  LDG.E.U8 R156, desc[UR36][R8.64+0x40] ;  /* 0x00004024089c7981 */ /* 0x000f64000c1e1100 */
[----:B-----5:R-:W-:-:S05]  /*3470*/  PRMT R12, R156, 0x8880, RZ ;  /* 0x000088809c0c7816 */ /* 0x020fca00000000ff */
[----:B------:R-:W-:-:S07]  /*3480*/  IMAD R3, R12, R155, RZ ;  /* 0x0000009b0c037224 */ /* 0x000fce00078e02ff */
.L_x_99:
[----:B------:R-:W-:Y:S05]  /*3490*/  BSYNC B1 ;  /* 0x0000000000017941 */ /* 0x000fea0003800000 */
.L_x_98:
        /* <DEDUP_REMOVED lines=10> */
.L_x_101:
[----:B------:R-:W-:Y:S05]  /*3540*/  BSYNC B1 ;  /* 0x0000000000017941 */ /* 0x000fea0003800000 */
.L_x_100:
[----:B------:R-:W-:Y:S01]  /*3550*/  @!P2 IMAD R57, R57, R154, R3 ;  /* 0x0000009a3939a224 */ /* 0x000fe200078e0203 */
[----:B------:R-:W-:Y:S04]  /*3560*/  BSSY B1, `(.L_x_102) ;  /* 0x0000006000017945 */ /* 0x000fe80003800000 */
[----:B------:R0:W-:Y:S01]  /*3570*/  @!P2 STG.E.U8 desc[UR36][R4.64+0x41], R57 ;  /* 0x000041390400a986 */ /* 0x0001e2000c101124 */
[----:B------:R-:W-:Y:S05]  /*3580*/  @P3 BRA `(.L_x_103) ;  /* 0x00000000000c3947 */ /* 0x000fea0003800000 */
[----:B------:R-:W5:Y:S02]  /*3590*/  LDG.E.U8 R156, desc[UR36][R10.64+0x40] ;  /* 0x000040240a9c7981 */ /* 0x000f64000c1e1100 */
[----:B-----5:R-:W-:-:S05]  /*35a0*/  PRMT R12, R156, 0x8880, RZ ;  /* 0x000088809c0c7816 */ /* 0x020fca00000000ff */
[----:B------:R-:W-:-:S07]  /*35b0*/  IMAD R3, R12, R155, RZ ;  /* 0x0000009b0c037224 */ /* 0x000fce00078e02ff */
.L_x_103:
[----:B------:R-:W-:Y:S05]  /*35c0*/  BSYNC B1 ;  /* 0x0000000000017941 */ /* 0x000fea0003800000 */
.L_x_102:
[----:B-1----:R-:W-:Y:S01]  /*35d0*/  @!P3 IMAD R13, R58, R154, R3 ;  /* 0x0000009a3a0db224 */ /* 0x002fe200078e0203 */
[----:B------:R-:W-:Y:S04]  /*35e0*/  BSSY B1, `(.L_x_104) ;  /* 0x0000006000017945 */ /* 0x000fe80003800000 */
[----:B------:R1:W-:Y:S01]  /*35f0*/  @!P3 STG.E.U8 desc[UR36][R6.64+0x40], R13 ;  /* 0x0000400d0600b986 */ /* 0x0003e2000c101124 */
[----:B------:R-:W-:Y:S05]  /*3600*/  @P4 BRA `(.L_x_105) ;  /* 0x00000000000c4947 */ /* 0x000fea0003800000 */
[----:B------:R-:W5:Y:S02]  /*3610*/  LDG.E.U8 R156, desc[UR36][R10.64+0x41] ;  /* 0x000041240a9c7981 */ /* 0x000f64000c1e1100 */
[----:B-----5:R-:W-:-:S05]  /*3620*/  PRMT R12, R156, 0x8880, RZ ;  /* 0x000088809c0c7816 */ /* 0x020fca00000000ff */
[----:B------:R-:W-:-:S07]  /*3630*/  IMAD R3, R12, R155, RZ ;  /* 0x0000009b0c037224 */ /* 0x000fce00078e02ff */
.L_x_105:
[----:B------:R-:W-:Y:S05]  /*3640*/  BSYNC B1 ;  /* 0x0000000000017941 */ /* 0x000fea0003800000 */
.L_x_104:
        /* <DEDUP_REMOVED lines=10> */
.L_x_107:
[----:B------:R-:W-:Y:S05]  /*36f0*/  BSYNC B1 ;  /* 0x0000000000017941 */ /* 0x000fea0003800000 */
.L_x_106:
[----:B-1----:R-:W-:Y:S01]  /*3700*/  @!P2 IMAD R13, R60, R154, R3 ;  /* 0x0000009a3c0da224 */ /* 0x002fe200078e0203 */
[----:B------:R-:W-:Y:S04]  /*3710*/  BSSY B1, `(.L_x_108) ;  /* 0x0000006000017945 */ /* 0x000fe80003800000 */
[----:B------:R1:W-:Y:S01]  /*3720*/  @!P2 STG.E.U8 desc[UR36][R4.64+0x48], R13 ;  /* 0x0000480d0400a986 */ /* 0x0003e2000c101124 */
[----:B------:R-:W-:Y:S05]  /*3730*/  @P3 BRA `(.L_x_109) ;  /* 0x00000000000c3947 */ /* 0x000fea0003800000 */
[----:B------:R-:W5:Y:S02]  /*3740*/  LDG.E.U8 R156, desc[UR36][R8.64+0x49] ;  /* 0x00004924089c7981 */ /* 0x000f64000c1e1100 */
[----:B-----5:R-:W-:-:S05]  /*3750*/  PRMT R12, R156, 0x8880, RZ ;  /* 0x000088809c0c7816 */ /* 0x020fca00000000ff */
[----:B------:R-:W-:-:S07]  /*3760*/  IMAD R3, R12, R155, RZ ;  /* 0x0000009b0c037224 */ /* 0x000fce00078e02ff */
.L_x_109:
[----:B------:R-:W-:Y:S05]  /*3770*/  BSYNC B1 ;  /* 0x0000000000017941 */ /* 0x000fea0003800000 */
.L_x_108:
[----:B------:R-:W-:Y:S01]  /*3780*/  @!P3 IMAD R61, R61, R154, R3 ;  /* 0x0000009a3d3db224 */ /* 0x000fe200078e0203 */
[----:B------:R-:W-:Y:S04]  /*3790*/  BSSY B1, `(.L_x_110) ;  /* 0x0000006000017945 */ /* 0x000fe80003800000 */
[----:B------:R0:W-:Y:S01]  /*37a0*/  @!P3 STG.E.U8 desc[UR36][R4.64+0x49], R61 ;  /* 0x0000493d0400b986 */ /* 0x0001e2000c101124 */
[----:B------:R-:W-:Y:S05]  /*37b0*/  @P4 BRA `(.L_x_111) ;  /* 0x00000000000c4947 */ /* 0x000fea0003800000 */
[----:B------:R-:W5:Y:S02]  /*37c0*/  LDG.E.U8 R156, desc[UR36][R10.64+0x48] ;  /* 0x000048240a9c7981 */ /* 0x000f64000c1e1100 */
[----:B-----5:R-:W-:-:S05]  /*37d0*/  PRMT R12, R156, 0x8880, RZ ;  /* 0x000088809c0c7816 */ /* 0x020fca00000000ff */
[----:B------:R-:W-:-:S07]  /*37e0*/  IMAD R3, R12, R155, RZ ;  /* 0x0000009b0c037224 */ /* 0x000fce00078e02ff */
.L_x_111:
[----:B------:R-:W-:Y:S05]  /*37f0*/  BSYNC B1 ;  /* 0x0000000000017941 */ /* 0x000fea0003800000 */
.L_x_110:
        /* <DEDUP_REMOVED lines=10> */
.L_x_113:
[----:B------:R-:W-:Y:S05]  /*38a0*/  BSYNC B1 ;  /* 0x0000000000017941 */ /* 0x000fea0003800000 */
.L_x_112:
[----:B------:R-:W-:Y:S01]  /*38b0*/  @!P2 IMAD R63, R63, R154, R3 ;  /* 0x0000009a3f3fa224 */ /* 0x000fe200078e0203 */
[----:B------:R-:W-:Y:S04]  /*38c0*/  BSSY B1, `(.L_x_114) ;  /* 0x0000006000017945 */ /* 0x000fe80003800000 */
[----:B------:R0:W-:Y:S01]  /*38d0*/  @!P2 STG.E.U8 desc[UR36][R6.64+0x49], R63 ;  /* 0x0000493f0600a986 */ /* 0x0001e2000c101124 */
[----:B------:R-:W-:Y:S05]  /*38e0*/  @P3 BRA `(.L_x_115) ;  /* 0x00000000000c3947 */ /* 0x000fea0003800000 */
[----:B------:R-:W5:Y:S02]  /*38f0*/  LDG.E.U8 R156, desc[UR36][R8.64+0x50] ;  /* 0x00005024089c7981 */ /* 0x000f64000c1e1100 */
[----:B-----5:R-:W-:-:S05]  /*3900*/  PRMT R12, R156, 0x8880, RZ ;  /* 0x000088809c0c7816 */ /* 0x020fca00000000ff */
[----:B------:R-:W-:-:S07]  /*3910*/  IMAD R3, R12, R155, RZ ;  /* 0x0000009b0c037224 */ /* 0x000fce00078e02ff */
.L_x_115:
[----:B------:R-:W-:Y:S05]  /*3920*/  BSYNC B1 ;  /* 0x0000000000017941 */ /* 0x000fea0003800000 */
.L_x_114:
[----:B-1----:R-:W-:Y:S01]  /*3930*/  @!P3 IMAD R13, R64, R154, R3 ;  /* 0x0000009a400db224 */ /* 0x002fe200078e0203 */
[----:B------:R-:W-:Y:S04]  /*3940*/  BSSY B1, `(.L_x_116) ;  /* 0x0000006000017945 */ /* 0x000fe80003800000 */
[----:B------:R1:W-:Y:S01]  /*3950*/  @!P3 STG.E.U8 desc[UR36][R4.64+0x50], R13 ;  /* 0x0000500d0400b986 */ /* 0x0003e2000c101124 */
[----:B------:R-:W-:Y:S05]  /*3960*/  @P4 BRA `(.L_x_117) ;  /* 0x00000000000c4947 */ /* 0x000fea0003800000 */
[----:B------:R-:W5:Y:S02]  /*3970*/  LDG.E.U8 R156, desc[UR36][R8.64+0x51] ;  /* 0x00005124089c7981 */ /* 0x000f64000c1e1100 */
[----:B-----5:R-:W-:-:S05]  /*3980*/  PRMT R12, R156, 0x8880, RZ ;  /* 0x000088809c0c7816 */ /* 0x020fca00000000ff */
[----:B------:R-:W-:-:S07]  /*3990*/  IMAD R3, R12, R155, RZ ;  /* 0x0000009b0c037224 */ /* 0x000fce00078e02ff */
.L_x_117:
[----:B------:R-:W-:Y:S05]  /*39a0*/  BSYNC B1 ;  /* 0x0000000000017941 */ /* 0x000fea0003800000 */
.L_x_116:
        /* <DEDUP_REMOVED lines=10> */
.L_x_119:
[----:B------:R-:W-:Y:S05]  /*3a50*/  BSYNC B1 ;  /* 0x0000000000017941 */ /* 0x000fea0003800000 */
.L_x_118:
[----:B-1----:R-:W-:Y:S01]  /*3a60*/  @!P2 IMAD R13, R66, R154, R3 ;  /* 0x0000009a420da224 */ /* 0x002fe200078e0203 */
[----:B------:R-:W-:Y:S04]  /*3a70*/  BSSY B1, `(.L_x_120) ;  /* 0x0000006000017945 */ /* 0x000fe80003800000 */
[----:B------:R1:W-:Y:S01]  /*3a80*/  @!P2 STG.E.U8 desc[UR36][R6.64+0x50], R13 ;  /* 0x0000500d0600a986 */ /* 0x0003e2000c101124 */
[----:B------:R-:W-:Y:S05]  /*3a90*/  @P3 BRA `(.L_x_121) ;  /* 0x00000000000c3947 */ /* 0x000fea0003800000 */
[----:B------:R-:W5:Y:S02]  /*3aa0*/  LDG.E.U8 R156, desc[UR36][R10.64+0x51] ;  /* 0x000051240a9c7981 */ /* 0x000f64000c1e1100 */
[----:B-----5:R-:W-:-:S05]  /*3ab0*/  PRMT R12, R156, 0x8880, RZ ;  /* 0x000088809c0c7816 */ /* 0x020fca00000000ff */
[----:B------:R-:W-:-:S07]  /*3ac0*/  IMAD R3, R12, R155, RZ ;  /* 0x0000009b0c037224 */ /* 0x000fce00078e02ff */
.L_x_121:
[----:B------:R-:W-:Y:S05]  /*3ad0*/  BSYNC B1 ;  /* 0x0000000000017941 */ /* 0x000fea0003800000 */
.L_x_120:
[----:B------:R-:W-:Y:S01]  /*3ae0*/  @!P3 IMAD R67, R67, R154, R3 ;  /* 0x0000009a4343b224 */ /* 0x000fe200078e0203 */
[----:B------:R-:W-:Y:S04]  /*3af0*/  BSSY B1, `(.L_x_122) ;  /* 0x0000006000017945 */ /* 0x000fe80003800000 */
[----:B------:R0:W-:Y:S01]  /*3b00*/  @!P3 STG.E.U8 desc[UR36][R6.64+0x51], R67 ;  /* 0x000051430600b986 */ /* 0x0001e2000c101124 */
[----:B------:R-:W-:Y:S05]  /*3b10*/  @P4 BRA `(.L_x_123) ;  /* 0x00000000000c4947 */ /* 0x000fea0003800000 */
[----:B------:R-:W5:Y:S02]  /*3b20*/  LDG.E.U8 R156, desc[UR36][R8.64+0x58] ;  /* 0x00005824089c7981 */ /* 0x000f64000c1e1100 */
[----:B-----5:R-:W-:-:S05]  /*3b30*/  PRMT R12, R156, 0x8880, RZ ;  /* 0x000088809c0c7816 */ /* 0x020fca00000000ff */
[----:B------:R-:W-:-:S07]  /*3b40*/  IMAD R3, R12, R155, RZ ;  /* 0x0000009b0c037224 */ /* 0x000fce00078e02ff */
.L_x_123:
[----:B------:R-:W-:Y:S05]  /*3b50*/  BSYNC B1 ;  /* 0x0000000000017941 */ /* 0x000fea0003800000 */
.L_x_122:
        /* <DEDUP_REMOVED lines=10> */
.L_x_125:
[----:B------:R-:W-:Y:S05]  /*3c00*/  BSYNC B1 ;  /* 0x0000000000017941 */ /* 0x000fea0003800000 */
.L_x_124:
[----:B------:R-:W-:Y:S01]  /*3c10*/  @!P2 IMAD R69, R69, R154, R3 ;  /* 0x0000009a4545a224 */ /* 0x000fe200078e0203 */
[----:B------:R-:W-:Y:S04]  /*3c20*/  BSSY B1, `(.L_x_126) ;  /* 0x0000006000017945 */ /* 0x000fe80003800000 */
[----:B------:R0:W-:Y:S01]  /*3c30*/  @!P2 STG.E.U8 desc[UR36][R4.64+0x59], R69 ;  /* 0x000059450400a986 */ /* 0x0001e2000c101124 */
[----:B------:R-:W-:Y:S05]  /*3c40*/  @P3 BRA `(.L_x_127) ;  /* 0x00000000000c3947 */ /* 0x000fea0003800000 */
[----:B------:R-:W5:Y:S02]  /*3c50*/  LDG.E.U8 R156, desc[UR36][R10.64+0x58] ;  /* 0x000058240a9c7981 */ /* 0x000f64000c1e1100 */
[----:B-----5:R-:W-:-:S05]  /*3c60*/  PRMT R12, R156, 0x8880, RZ ;  /* 0x000088809c0c7816 */ /* 0x020fca00000000ff */
[----:B------:R-:W-:-:S07]  /*3c70*/  IMAD R3, R12, R155, RZ ;  /* 0x0000009b0c037224 */ /* 0x000fce00078e02ff */
.L_x_127:
[----:B------:R-:W-:Y:S05]  /*3c80*/  BSYNC B1 ;  /* 0x0000000000017941 */ /* 0x000fea0003800000 */
.L_x_126:
[----:B-1----:R-:W-:Y:S01]  /*3c90*/  @!P3 IMAD R13, R70, R154, R3 ;  /* 0x0000009a460db224 */ /* 0x002fe200078e0203 */
[----:B------:R-:W-:Y:S04]  /*3ca0*/  BSSY B1, `(.L_x_128) ;  /* 0x0000006000017945 */ /* 0x000fe80003800000 */
[----:B------:R1:W-:Y:S01]  /*3cb0*/  @!P3 STG.E.U8 desc[UR36][R6.64+0x58], R13 ;  /* 0x0000580d0600b986 */ /* 0x0003e2000c101124 */
[----:B------:R-:W-:Y:S05]  /*3cc0*/  @P4 BRA `(.L_x_129) ;  /* 0x00000000000c4947 */ /* 0x000fea0003800000 */
[----:B------:R-:W5:Y:S02]  /*3cd0*/  LDG.E.U8 R156, desc[UR36][R10.64+0x59] ;  /* 0x000059240a9c7981 */ /* 0x000f64000c1e1100 */
[----:B-----5:R-:W-:-:S05]  /*3ce0*/  PRMT R12, R156, 0x8880, RZ ;  /* 0x000088809c0c7816 */ /* 0x020fca00000000ff */
[----:B------:R-:W-:-:S07]  /*3cf0*/  IMAD R3, R12, R155, RZ ;  /* 0x0000009b0c037224 */ /* 0x000fce00078e02ff */
.L_x_129:
[----:B------:R-:W-:Y:S05]  /*3d00*/  BSYNC B1 ;  /* 0x0000000000017941 */ /* 0x000fea0003800000 */
.L_x_128:
        /* <DEDUP_REMOVED lines=10> */
.L_x_131:
[----:B------:R-:W-:Y:S05]  /*3db0*/  BSYNC B1 ;  /* 0x0000000000017941 */ /* 0x000fea0003800000 */
.L_x_130:
[----:B-1----:R-:W-:Y:S01]  /*3dc0*/  @!P2 IMAD R13, R72, R154, R3 ;  /* 0x0000009a480da224 */ /* 0x002fe200078e0203 */
[----:B------:R-:W-:Y:S04]  /*3dd0*/  BSSY B1, `(.L_x_132) ;  /* 0x0000006000017945 */ /* 0x000fe80003800000 */
[----:B------:R1:W-:Y:S01]  /*3de0*/  @!P2 STG.E.U8 desc[UR36][R4.64+0x60], R13 ;  /* 0x0000600d0400a986 */ /* 0x0003e2000c101124 */
[----:B------:R-:W-:Y:S05]  /*3df0*/  @P3 BRA `(.L_x_133) ;  /* 0x00000000000c3947 */ /* 0x000fea0003800000 */
[----:B------:R-:W5:Y:S02]  /*3e00*/  LDG.E.U8 R156, desc[UR36][R8.64+0x61] ;  /* 0x00006124089c7981 */ /* 0x000f64000c1e1100 */
[----:B-----5:R-:W-:-:S05]  /*3e10*/  PRMT R12, R156, 0x8880, RZ ;  /* 0x000088809c0c7816 */ /* 0x020fca00000000ff */
[----:B------:R-:W-:-:S07]  /*3e20*/  IMAD R3, R12, R155, RZ ;  /* 0x0000009b0c037224 */ /* 0x000fce00078e02ff */
.L_x_133:
[----:B------:R-:W-:Y:S05]  /*3e30*/  BSYNC B1 ;  /* 0x0000000000017941 */ /* 0x000fea0003800000 */
.L_x_132:
[----:B------:R-:W-:Y:S01]  /*3e40*/  @!P3 IMAD R73, R73, R154, R3 ;  /* 0x0000009a4949b224 */ /* 0x000fe200078e0203 */
[----:B------:R-:W-:Y:S04]  /*3e50*/  BSSY B1, `(.L_x_134) ;  /* 0x0000006000017945 */ /* 0x000fe80003800000 */
[----:B------:R0:W-:Y:S01]  /*3e60*/  @!P3 STG.E.U8 desc[UR36][R4.64+0x61], R73 ;  /* 0x000061490400b986 */ /* 0x0001e2000c101124 */
[----:B------:R-:W-:Y:S05]  /*3e70*/  @P4 BRA `(.L_x_135) ;  /* 0x00000000000c4947 */ /* 0x000fea0003800000 */
[----:B------:R-:W5:Y:S02]  /*3e80*/  LDG.E.U8 R156, desc[UR36][R10.64+0x60] ;  /* 0x000060240a9c7981 */ /* 0x000f64000c1e1100 */
[----:B-----5:R-:W-:-:S05]  /*3e90*/  PRMT R12, R156, 0x8880, RZ ;  /* 0x000088809c0c7816 */ /* 0x020fca00000000ff */
[----:B------:R-:W-:-:S07]  /*3ea0*/  IMAD R3, R12, R155, RZ ;  /* 0x0000009b0c037224 */ /* 0x000fce00078e02ff */
.L_x_135:
[----:B------:R-:W-:Y:S05]  /*3eb0*/  BSYNC B1 ;  /* 0x0000000000017941 */ /* 0x000fea0003800000 */
.L_x_134:
        /* <DEDUP_REMOVED lines=10> */
.L_x_137:
[----:B------:R-:W-:Y:S05]  /*3f60*/  BSYNC B1 ;  /* 0x0000000000017941 */ /* 0x000fea0003800000 */
.L_x_136:
[----:B------:R-:W-:Y:S01]  /*3f70*/  @!P2 IMAD R75, R75, R154, R3 ;  /* 0x0000009a4b4ba224 */ /* 0x000fe200078e0203 */
[----:B------:R-:W-:Y:S04]  /*3f80*/  BSSY B1, `(.L_x_138) ;  /* 0x0000006000017945 */ /* 0x000fe80003800000 */
[----:B------:R0:W-:Y:S01]  /*3f90*/  @!P2 STG.E.U8 desc[UR36][R6.64+0x61], R75 ;  /* 0x0000614b0600a986 */ /* 0x0001e2000c101124 */
[----:B------:R-:W-:Y:S05]  /*3fa0*/  @P3 BRA `(.L_x_139) ;  /* 0x00000000000c3947 */ /* 0x000fea0003800000 */
[----:B------:R-:W5:Y:S02]  /*3fb0*/  LDG.E.U8 R156, desc[UR36][R8.64+0x68] ;  /* 0x00006824089c7981 */ /* 0x000f64000c1e1100 */
[----:B-----5:R-:W-:-:S05]  /*3fc0*/  PRMT R12, R156, 0x8880, RZ ;  /* 0x000088809c0c7816 */ /* 0x020fca00000000ff */
[----:B------:R-:W-:-:S07]  /*3fd0*/  IMAD R3, R12, R155, RZ ;  /* 0x0000009b0c037224 */ /* 0x000fce00078e02ff */
.L_x_139:
[----:B------:R-:W-:Y:S05]  /*3fe0*/  BSYNC B1 ;  /* 0x0000000000017941 */ /* 0x000fea0003800000 */
.L_x_138:
[----:B-1----:R-:W-:Y:S01]  /*3ff0*/  @!P3 IMAD R13, R76, R154, R3 ;  /* 0x0000009a4c0db224 */ /* 0x002fe200078e0203 */
[----:B------:R-:W-:Y:S04]  /*4000*/  BSSY B1, `(.L_x_140) ;  /* 0x0000006000017945 */ /* 0x000fe80003800000 */
[----:B------:R1:W-:Y:S01]  /*4010*/  @!P3 STG.E.U8 desc[UR36][R4.64+0x68], R13 ;  /* 0x0000680d0400b986 */ /* 0x0003e2000c101124 */
[----:B------:R-:W-:Y:S05]  /*4020*/  @P4 BRA `(.L_x_141) ;  /* 0x00000000000c4947 */ /* 0x000fea0003800000 */
[----:B------:R-:W5:Y:S02]  /*4030*/  LDG.E.U8 R156, desc[UR36][R8.64+0x69] ;  /* 0x00006924089c7981 */ /* 0x000f64000c1e1100 */
[----:B-----5:R-:W-:-:S05]  /*4040*/  PRMT R12, R156, 0x8880, RZ ;  /* 0x000088809c0c7816 */ /* 0x020fca00000000ff */
[----:B------:R-:W-:-:S07]  /*4050*/  IMAD R3, R12, R155, RZ ;  /* 0x0000009b0c037224 */ /* 0x000fce00078e02ff */
.L_x_141:
[----:B------:R-:W-:Y:S05]  /*4060*/  BSYNC B1 ;  /* 0x0000000000017941 */ /* 0x000fea0003800000 */
.L_x_140:
        /* <DEDUP_REMOVED lines=10> */
.L_x_143:
[----:B------:R-:W-:Y:S05]  /*4110*/  BSYNC B1 ;  /* 0x0000000000017941 */ /* 0x000fea0003800000 */
.L_x_142:
[----:B-1----:R-:W-:Y:S01]  /*4120*/  @!P2 IMAD R13, R78, R154, R3 ;  /* 0x0000009a4e0da224 */ /* 0x002fe200078e0203 */
[----:B------:R-:W-:Y:S04]  /*4130*/  BSSY B1, `(.L_x_144) ;  /* 0x0000006000017945 */ /* 0x000fe80003800000 */
[----:B------:R1:W-:Y:S01]  /*4140*/  @!P2 STG.E.U8 desc[UR36][R6.64+0x68], R13 ;  /* 0x0000680d0600a986 */ /* 0x0003e2000c101124 */
[----:B------:R-:W-:Y:S05]  /*4150*/  @P3 BRA `(.L_x_145) ;  /* 0x00000000000c3947 */ /* 0x000fea0003800000 */
[----:B------:R-:W5:Y:S02]  /*4160*/  LDG.E.U8 R156, desc[UR36][R10.64+0x69] ;  /* 0x000069240a9c7981 */ /* 0x000f64000c1e1100 */
[----:B-----5:R-:W-:-:S05]  /*4170*/  PRMT R12, R156, 0x8880, RZ ;  /* 0x000088809c0c7816 */ /* 0x020fca00000000ff */
[----:B------:R-:W-:-:S07]  /*4180*/  IMAD R3, R12, R155, RZ ;  /* 0x0000009b0c037224 */ /* 0x000fce00078e02ff */
.L_x_145:
[----:B------:R-:W-:Y:S05]  /*4190*/  BSYNC B1 ;  /* 0x0000000000017941 */ /* 0x000fea0003800000 */
.L_x_144:
[----:B------:R-:W-:Y:S01]  /*41a0*/  @!P3 IMAD R79, R79, R154, R3 ;  /* 0x0000009a4f4fb224 */ /* 0x000fe200078e0203 */
[----:B------:R-:W-:Y:S04]  /*41b0*/  BSSY B1, `(.L_x_146) ;  /* 0x0000006000017945 */ /* 0x000fe80003800000 */
[----:B------:R0:W-:Y:S01]  /*41c0*/  @!P3 STG.E.U8 desc[UR36][R6.64+0x69], R79 ;  /* 0x0000694f0600b986 */ /* 0x0001e2000c101124 */
[----:B------:R-:W-:Y:S05]  /*41d0*/  @P4 BRA `(.L_x_147) ;  /* 0x00000000000c4947 */ /* 0x000fea0003800000 */
[----:B------:R-:W5:Y:S02]  /*41e0*/  LDG.E.U8 R156, desc[UR36][R8.64+0x70] ;  /* 0x00007024089c7981 */ /* 0x000f64000c1e1100 */
[----:B-----5:R-:W-:-:S05]  /*41f0*/  PRMT R12, R156, 0x8880, RZ ;  /* 0x000088809c0c7816 */ /* 0x020fca00000000ff */
[----:B------:R-:W-:-:S07]  /*4200*/  IMAD R3, R12, R155, RZ ;  /* 0x0000009b0c037224 */ /* 0x000fce00078e02ff */
.L_x_147:
[----:B------:R-:W-:Y:S05]  /*4210*/  BSYNC B1 ;  /* 0x0000000000017941 */ /* 0x000fea0003800000 */
.L_x_146:
        /* <DEDUP_REMOVED lines=10> */
.L_x_149:
[----:B------:R-:W-:Y:S05]  /*42c0*/  BSYNC B1 ;  /* 0x0000000000017941 */ /* 0x000fea0003800000 */
.L_x_148:
[----:B------:R-:W-:Y:S01]  /*42d0*/  @!P2 IMAD R81, R81, R154, R3 ;  /* 0x0000009a5151a224 */ /* 0x000fe200078e0203 */
[----:B------:R-:W-:Y:S04]  /*42e0*/  BSSY B1, `(.L_x_150) ;  /* 0x0000006000017945 */ /* 0x000fe80003800000 */
[----:B------:R0:W-:Y:S01]  /*42f0*/  @!P2 STG.E.U8 desc[UR36][R4.64+0x71], R81 ;  /* 0x000071510400a986 */ /* 0x0001e2000c101124 */
[----:B------:R-:W-:Y:S05]  /*4300*/  @P3 BRA `(.L_x_151) ;  /* 0x00000000000c3947 */ /* 0x000fea0003800000 */
[----:B------:R-:W5:Y:S02]  /*4310*/  LDG.E.U8 R156, desc[UR36][R10.64+0x70] ;  /* 0x000070240a9c7981 */ /* 0x000f64000c1e1100 */
[----:B-----5:R-:W-:-:S05]  /*4320*/  PRMT R12, R156, 0x8880, RZ ;  /* 0x000088809c0c7816 */ /* 0x020fca00000000ff */
[----:B------:R-:W-:-:S07]  /*4330*/  IMAD R3, R12, R155, RZ ;  /* 0x0000009b0c037224 */ /* 0x000fce00078e02ff */
.L_x_151:
[----:B------:R-:W-:Y:S05]  /*4340*/  BSYNC B1 ;  /* 0x0000000000017941 */ /* 0x000fea0003800000 */
.L_x_150:
[----:B-1----:R-:W-:Y:S01]  /*4350*/  @!P3 IMAD R13, R82, R154, R3 ;  /* 0x0000009a520db224 */ /* 0x002fe200078e0203 */
[----:B------:R-:W-:Y:S04]  /*4360*/  BSSY B1, `(.L_x_152) ;  /* 0x0000006000017945 */ /* 0x000fe80003800000 */
[----:B------:R1:W-:Y:S01]  /*4370*/  @!P3 STG.E.U8 desc[UR36][R6.64+0x70], R13 ;  /* 0x0000700d0600b986 */ /* 0x0003e2000c101124 */
[----:B------:R-:W-:Y:S05]  /*4380*/  @P4 BRA `(.L_x_153) ;  /* 0x00000000000c4947 */ /* 0x000fea0003800000 */
[----:B------:R-:W5:Y:S02]  /*4390*/  LDG.E.U8 R156, desc[UR36][R10.64+0x71] ;  /* 0x000071240a9c7981 */ /* 0x000f64000c1e1100 */
[----:B-----5:R-:W-:-:S05]  /*43a0*/  PRMT R12, R156, 0x8880, RZ ;  /* 0x000088809c0c7816 */ /* 0x020fca00000000ff */
[----:B------:R-:W-:-:S07]  /*43b0*/  IMAD R3, R12, R155, RZ ;  /* 0x0000009b0c037224 */ /* 0x000fce00078e02ff */
.L_x_153:
[----:B------:R-:W-:Y:S05]  /*43c0*/  BSYNC B1 ;  /* 0x0000000000017941 */ /* 0x000fea0003800000 */
.L_x_152:
        /* <DEDUP_REMOVED lines=10> */
.L_x_155:
[----:B------:R-:W-:Y:S05]  /*4470*/  BSYNC B1 ;  /* 0x0000000000017941 */ /* 0x000fea0003800000 */
.L_x_154:
[----:B-1----:R-:W-:Y:S01]  /*4480*/  @!P2 IMAD R13, R84, R154, R3 ;  /* 0x0000009a540da224 */ /* 0x002fe200078e0203 */
[----:B------:R-:W-:Y:S04]  /*4490*/  BSSY B1, `(.L_x_156) ;  /* 0x0000006000017945 */ /* 0x000fe80003800000 */
[----:B------:R1:W-:Y:S01]  /*44a0*/  @!P2 STG.E.U8 desc[UR36][R4.64+0x78], R13 ;  /* 0x0000780d0400a986 */ /* 0x0003e2000c101124 */
[----:B------:R-:W-:Y:S05]  /*44b0*/  @P3 BRA `(.L_x_157) ;  /* 0x00000000000c3947 */ /* 0x000fea0003800000 */
[----:B------:R-:W5:Y:S02]  /*44c0*/  LDG.E.U8 R156, desc[UR36][R8.64+0x79] ;  /* 0x00007924089c7981 */ /* 0x000f64000c1e1100 */
[----:B-----5:R-:W-:-:S05]  /*44d0*/  PRMT R12, R156, 0x8880, RZ ;  /* 0x000088809c0c7816 */ /* 0x020fca00000000ff */
[----:B------:R-:W-:-:S07]  /*44e0*/  IMAD R3, R12, R155, RZ ;  /* 0x0000009b0c037224 */ /* 0x000fce00078e02ff */
.L_x_157:
[----:B------:R-:W-:Y:S05]  /*44f0*/  BSYNC B1 ;  /* 0x0000000000017941 */ /* 0x000fea0003800000 */
.L_x_156:
[----:B------:R-:W-:Y:S01]  /*4500*/  @!P3 IMAD R85, R85, R154, R3 ;  /* 0x0000009a5555b224 */ /* 0x000fe200078e0203 */
[----:B------:R-:W-:Y:S04]  /*4510*/  BSSY B1, `(.L_x_158) ;  /* 0x0000006000017945 */ /* 0x000fe80003800000 */
[----:B------:R0:W-:Y:S01]  /*4520*/  @!P3 STG.E.U8 desc[UR36][R4.64+0x79], R85 ;  /* 0x000079550400b986 */ /* 0x0001e2000c101124 */
[----:B------:R-:W-:Y:S05]  /*4530*/  @P4 BRA `(.L_x_159) ;  /* 0x00000000000c4947 */ /* 0x000fea0003800000 */
[----:B------:R-:W5:Y:S02]  /*4540*/  LDG.E.U8 R156, desc[UR36][R10.64+0x78] ;  /* 0x000078240a9c7981 */ /* 0x000f64000c1e1100 */
[----:B-----5:R-:W-:-:S05]  /*4550*/  PRMT R12, R156, 0x8880, RZ ;  /* 0x000088809c0c7816 */ /* 0x020fca00000000ff */
[----:B------:R-:W-:-:S07]  /*4560*/  IMAD R3, R12, R155, RZ ;  /* 0x0000009b0c037224 */ /* 0x000fce00078e02ff */
.L_x_159:
[----:B------:R-:W-:Y:S05]  /*4570*/  BSYNC B1 ;  /* 0x0000000000017941 */ /* 0x000fea0003800000 */
.L_x_158:
        /* <DEDUP_REMOVED lines=10> */
.L_x_161:
[----:B------:R-:W-:Y:S05]  /*4620*/  BSYNC B1 ;  /* 0x0000000000017941 */ /* 0x000fea0003800000 */
.L_x_160:
[----:B------:R-:W-:Y:S01]  /*4630*/  @!P2 IMAD R87, R87, R154, R3 ;  /* 0x0000009a5757a224 */ /* 0x000fe200078e0203 */
[----:B------:R-:W-:Y:S04]  /*4640*/  BSSY B1, `(.L_x_162) ;  /* 0x0000006000017945 */ /* 0x000fe80003800000 */
[----:B------:R0:W-:Y:S01]  /*4650*/  @!P2 STG.E.U8 desc[UR36][R6.64+0x79], R87 ;  /* 0x000079570600a986 */ /* 0x0001e2000c101124 */
[----:B------:R-:W-:Y:S05]  /*4660*/  @P3 BRA `(.L_x_163) ;  /* 0x00000000000c3947 */ /* 0x000fea0003800000 */
[----:B------:R-:W5:Y:S02]  /*4670*/  LDG.E.U8 R156, desc[UR36][R8.64+0x80] ;  /* 0x00008024089c7981 */ /* 0x000f64000c1e1100 */
[----:B-----5:R-:W-:-:S05]  /*4680*/  PRMT R12, R156, 0x8880, RZ ;  /* 0x000088809c0c7816 */ /* 0x020fca00000000ff */
[----:B------:R-:W-:-:S07]  /*4690*/  IMAD R3, R12, R155, RZ ;  /* 0x0000009b0c037224 */ /* 0x000fce00078e02ff */
.L_x_163:
[----:B------:R-:W-:Y:S05]  /*46a0*/  BSYNC B1 ;  /* 0x0000000000017941 */ /* 0x000fea0003800000 */
.L_x_162:
[----:B-1----:R-:W-:Y:S01]  /*46b0*/  @!P3 IMAD R13, R88, R154, R3 ;  /* 0x0000009a580db224 */ /* 0x002fe200078e0203 */
[----:B------:R-:W-:Y:S04]  /*46c0*/  BSSY B1, `(.L_x_164) ;  /* 0x0000006000017945 */ /* 0x000fe80003800000 */
[----:B------:R1:W-:Y:S01]  /*46d0*/  @!P3 STG.E.U8 desc[UR36][R4.64+0x80], R13 ;  /* 0x0000800d0400b986 */ /* 0x0003e2000c101124 */
[----:B------:R-:W-:Y:S05]  /*46e0*/  @P4 BRA `(.L_x_165) ;  /* 0x00000000000c4947 */ /* 0x000fea0003800000 */
[----:B------:R-:W5:Y:S02]  /*46f0*/  LDG.E.U8 R156, desc[UR36][R8.64+0x81] ;  /* 0x00008124089c7981 */ /* 0x000f64000c1e1100 */
[----:B-----5:R-:W-:-:S05]  /*4700*/  PRMT R12, R156, 0x8880, RZ ;  /* 0x000088809c0c7816 */ /* 0x020fca00000000ff */
[----:B------:R-:W-:-:S07]  /*4710*/  IMAD R3, R12, R155, RZ ;  /* 0x0000009b0c037224 */ /* 0x000fce00078e02ff */
.L_x_165:
[----:B------:R-:W-:Y:S05]  /*4720*/  BSYNC B1 ;  /* 0x0000000000017941 */ /* 0x000fea0003800000 */
.L_x_164:
        /* <DEDUP_REMOVED lines=10> */
.L_x_167:
[----:B------:R-:W-:Y:S05]  /*47d0*/  BSYNC B1 ;  /* 0x0000000000017941 */ /* 0x000fea0003800000 */
.L_x_166:
[----:B-1----:R-:W-:Y:S01]  /*47e0*/  @!P2 IMAD R13, R90, R154, R3 ;  /* 0x0000009a5a0da224 */ /* 0x002fe200078e0203 */
[----:B------:R-:W-:Y:S04]  /*47f0*/  BSSY B1, `(.L_x_168) ;  /* 0x0000006000017945 */ /* 0x000fe80003800000 */
[----:B------:R1:W-:Y:S01]  /*4800*/  @!P2 STG.E.U8 desc[UR36][R6.64+0x80], R13 ;  /* 0x0000800d0600a986 */ /* 0x0003e2000c101124 */
[----:B------:R-:W-:Y:S05]  /*4810*/  @P3 BRA `(.L_x_169) ;  /* 0x00000000000c3947 */ /* 0x000fea0003800000 */
[----:B------:R-:W5:Y:S02]  /*4820*/  LDG.E.U8 R156, desc[UR36][R10.64+0x81] ;  /* 0x000081240a9c7981 */ /* 0x000f64000c1e1100 */
[----:B-----5:R-:W-:-:S05]  /*4830*/  PRMT R12, R156, 0x8880, RZ ;  /* 0x000088809c0c7816 */ /* 0x020fca00000000ff */
[----:B------:R-:W-:-:S07]  /*4840*/  IMAD R3, R12, R155, RZ ;  /* 0x0000009b0c037224 */ /* 0x000fce00078e02ff */
.L_x_169:
[----:B------:R-:W-:Y:S05]  /*4850*/  BSYNC B1 ;  /* 0x0000000000017941 */ /* 0x000fea0003800000 */
.L_x_168:
[----:B------:R-:W-:Y:S01]  /*4860*/  @!P3 IMAD R91, R91, R154, R3 ;  /* 0x0000009a5b5bb224 */ /* 0x000fe200078e0203 */
[----:B------:R-:W-:Y:S04]  /*4870*/  BSSY B1, `(.L_x_170) ;  /* 0x0000006000017945 */ /* 0x000fe80003800000 */
[----:B------:R0:W-:Y:S01]  /*4880*/  @!P3 STG.E.U8 desc[UR36][R6.64+0x81], R91 ;  /* 0x0000815b0600b986 */ /* 0x0001e2000c101124 */
[----:B------:R-:W-:Y:S05]  /*4890*/  @P4 BRA `(.L_x_171) ;  /* 0x00000000000c4947 */ /* 0x000fea0003800000 */
[----:B------:R-:W5:Y:S02]  /*48a0*/  LDG.E.U8 R156, desc[UR36][R8.64+0x88] ;  /* 0x00008824089c7981 */ /* 0x000f64000c1e1100 */
[----:B-----5:R-:W-:-:S05]  /*48b0*/  PRMT R12, R156, 0x8880, RZ ;  /* 0x000088809c0c7816 */ /* 0x020fca00000000ff */
[----:B------:R-:W-:-:S07]  /*48c0*/  IMAD R3, R12, R155, RZ ;  /* 0x0000009b0c037224 */ /* 0x000fce00078e02ff */
.L_x_171:
[----:B------:R-:W-:Y:S05]  /*48d0*/  BSYNC B1 ;  /* 0x0000000000017941 */ /* 0x000fea0003800000 */
.L_x_170:
        /* <DEDUP_REMOVED lines=10> */
.L_x_173:
[----:B------:R-:W-:Y:S05]  /*4980*/  BSYNC B1 ;  /* 0x0000000000017941 */ /* 0x000fea0003800000 */
.L_x_172:
[----:B------:R-:W-:Y:S01]  /*4990*/  @!P2 IMAD R93, R93, R154, R3 ;  /* 0x0000009a5d5da224 */ /* 0x000fe200078e0203 */
[----:B------:R-:W-:Y:S04]  /*49a0*/  BSSY B1, `(.L_x_174) ;  /* 0x0000006000017945 */ /* 0x000fe80003800000 */
[----:B------:R0:W-:Y:S01]  /*49b0*/  @!P2 STG.E.U8 desc[UR36][R4.64+0x89], R93 ;  /* 0x0000895d0400a986 */ /* 0x0001e2000c101124 */
[----:B------:R-:W-:Y:S05]  /*49c0*/  @P3 BRA `(.L_x_175) ;  /* 0x00000000000c3947 */ /* 0x000fea0003800000 */
[----:B------:R-:W5:Y:S02]  /*49d0*/  LDG.E.U8 R156, desc[UR36][R10.64+0x88] ;  /* 0x000088240a9c7981 */ /* 0x000f64000c1e1100 */
[----:B-----5:R-:W-:-:S05]  /*49e0*/  PRMT R12, R156, 0x8880, RZ ;  /* 0x000088809c0c7816 */ /* 0x020fca00000000ff */
[----:B------:R-:W-:-:S07]  /*49f0*/  IMAD R3, R12, R155, RZ ;  /* 0x0000009b0c037224 */ /* 0x000fce00078e02ff */
.L_x_175:
[----:B------:R-:W-:Y:S05]  /*4a00*/  BSYNC B1 ;  /* 0x0000000000017941 */ /* 0x000fea0003800000 */
.L_x_174:
[----:B-1----:R-:W-:Y:S01]  /*4a10*/  @!P3 IMAD R13, R94, R154, R3 ;  /* 0x0000009a5e0db224 */ /* 0x002fe200078e0203 */
[----:B------:R-:W-:Y:S04]  /*4a20*/  BSSY B1, `(.L_x_176) ;  /* 0x0000006000017945 */ /* 0x000fe80003800000 */
[----:B------:R1:W-:Y:S01]  /*4a30*/  @!P3 STG.E.U8 desc[UR36][R6.64+0x88], R13 ;  /* 0x0000880d0600b986 */ /* 0x0003e2000c101124 */
[----:B------:R-:W-:Y:S05]  /*4a40*/  @P4 BRA `(.L_x_177) ;  /* 0x00000000000c4947 */ /* 0x000fea0003800000 */
[----:B------:R-:W5:Y:S02]  /*4a50*/  LDG.E.U8 R156, desc[UR36][R10.64+0x89] ;  /* 0x000089240a9c7981 */ /* 0x000f64000c1e1100 */
[----:B-----5:R-:W-:-:S05]  /*4a60*/  PRMT R12, R156, 0x8880, RZ ;  /* 0x000088809c0c7816 */ /* 0x020fca00000000ff */
[----:B------:R-:W-:-:S07]  /*4a70*/  IMAD R3, R12, R155, RZ ;  /* 0x0000009b0c037224 */ /* 0x000fce00078e02ff */
.L_x_177:
[----:B------:R-:W-:Y:S05]  /*4a80*/  BSYNC B1 ;  /* 0x0000000000017941 */ /* 0x000fea0003800000 */
.L_x_176:
        /* <DEDUP_REMOVED lines=10> */
.L_x_179:
[----:B------:R-:W-:Y:S05]  /*4b30*/  BSYNC B1 ;  /* 0x0000000000017941 */ /* 0x000fea0003800000 */
.L_x_178:
[----:B-1----:R-:W-:Y:S01]  /*4b40*/  @!P2 IMAD R13, R96, R154, R3 ;  /* 0x0000009a600da224 */ /* 0x002fe200078e0203 */
[----:B------:R-:W-:Y:S04]  /*4b50*/  BSSY B1, `(.L_x_180) ;  /* 0x0000006000017945 */ /* 0x000fe80003800000 */
[----:B------:R1:W-:Y:S01]  /*4b60*/  @!P2 STG.E.U8 desc[UR36][R4.64+0x90], R13 ;  /* 0x0000900d0400a986 */ /* 0x0003e2000c101124 */
[----:B------:R-:W-:Y:S05]  /*4b70*/  @P3 BRA `(.L_x_181) ;  /* 0x00000000000c3947 */ /* 0x000fea0003800000 */
[----:B------:R-:W5:Y:S02]  /*4b80*/  LDG.E.U8 R156, desc[UR36][R8.64+0x91] ;  /* 0x00009124089c7981 */ /* 0x000f64000c1e1100 */
[----:B-----5:R-:W-:-:S05]  /*4b90*/  PRMT R12, R156, 0x8880, RZ ;  /* 0x000088809c0c7816 */ /* 0x020fca00000000ff */
[----:B------:R-:W-:-:S07]  /*4ba0*/  IMAD R3, R12, R155, RZ ;  /* 0x0000009b0c037224 */ /* 0x000fce00078e02ff */
.L_x_181:
[----:B------:R-:W-:Y:S05]  /*4bb0*/  BSYNC B1 ;  /* 0x0000000000017941 */ /* 0x000fea0003800000 */
.L_x_180:
[----:B------:R-:W-:Y:S01]  /*4bc0*/  @!P3 IMAD R97, R97, R154, R3 ;  /* 0x0000009a6161b224 */ /* 0x000fe200078e0203 */
[----:B------:R-:W-:Y:S04]  /*4bd0*/  BSSY B1, `(.L_x_182) ;  /* 0x0000006000017945 */ /* 0x000fe80003800000 */
[----:B------:R0:W-:Y:S01]  /*4be0*/  @!P3 STG.E.U8 desc[UR36][R4.64+0x91], R97 ;  /* 0x000091610400b986 */ /* 0x0001e2000c101124 */
[----:B------:R-:W-:Y:S05]  /*4bf0*/  @P4 BRA `(.L_x_183) ;  /* 0x00000000000c4947 */ /* 0x000fea0003800000 */
[----:B------:R-:W5:Y:S02]  /*4c00*/  LDG.E.U8 R156, desc[UR36][R10.64+0x90] ;  /* 0x000090240a9c7981 */ /* 0x000f64000c1e1100 */
[----:B-----5:R-:W-:-:S05]  /*4c10*/  PRMT R12, R156, 0x8880, RZ ;  /* 0x000088809c0c7816 */ /* 0x020fca00000000ff */
[----:B------:R-:W-:-:S07]  /*4c20*/  IMAD R3, R12, R155, RZ ;  /* 0x0000009b0c037224 */ /* 0x000fce00078e02ff */
.L_x_183:
[----:B------:R-:W-:Y:S05]  /*4c30*/  BSYNC B1 ;  /* 0x0000000000017941 */ /* 0x000fea0003800000 */
.L_x_182:
        /* <DEDUP_REMOVED lines=10> */
.L_x_185:
[----:B------:R-:W-:Y:S05]  /*4ce0*/  BSYNC B1 ;  /* 0x0000000000017941 */ /* 0x000fea0003800000 */
.L_x_184:
[----:B------:R-:W-:Y:S01]  /*4cf0*/  @!P2 IMAD R99, R99, R154, R3 ;  /* 0x0000009a6363a224 */ /* 0x000fe200078e0203 */
[----:B------:R-:W-:Y:S04]  /*4d00*/  BSSY B1, `(.L_x_186) ;  /* 0x0000006000017945 */ /* 0x000fe80003800000 */
[----:B------:R0:W-:Y:S01]  /*4d10*/  @!P2 STG.E.U8 desc[UR36][R6.64+0x91], R99 ;  /* 0x000091630600a986 */ /* 0x0001e2000c101124 */
[----:B------:R-:W-:Y:S05]  /*4d20*/  @P3 BRA `(.L_x_187) ;  /* 0x00000000000c3947 */ /* 0x000fea0003800000 */
[----:B------:R-:W5:Y:S02]  /*4d30*/  LDG.E.U8 R156, desc[UR36][R8.64+0x98] ;  /* 0x00009824089c7981 */ /* 0x000f64000c1e1100 */
[----:B-----5:R-:W-:-:S05]  /*4d40*/  PRMT R12, R156, 0x8880, RZ ;  /* 0x000088809c0c7816 */ /* 0x020fca00000000ff */
[----:B------:R-:W-:-:S07]  /*4d50*/  IMAD R3, R12, R155, RZ ;  /* 0x0000009b0c037224 */ /* 0x000fce00078e02ff */
.L_x_187:
[----:B------:R-:W-:Y:S05]  /*4d60*/  BSYNC B1 ;  /* 0x0000000000017941 */ /* 0x000fea0003800000 */
.L_x_186:
[----:B-1----:R-:W-:Y:S01]  /*4d70*/  @!P3 IMAD R13, R100, R154, R3 ;  /* 0x0000009a640db224 */ /* 0x002fe200078e0203 */
[----:B------:R-:W-:Y:S04]  /*4d80*/  BSSY B1, `(.L_x_188) ;  /* 0x0000006000017945 */ /* 0x000fe80003800000 */
[----:B------:R1:W-:Y:S01]  /*4d90*/  @!P3 STG.E.U8 desc[UR36][R4.64+0x98], R13 ;  /* 0x0000980d0400b986 */ /* 0x0003e2000c101124 */
[----:B------:R-:W-:Y:S05]  /*4da0*/  @P4 BRA `(.L_x_189) ;  /* 0x00000000000c4947 */ /* 0x000fea0003800000 */
[----:B------:R-:W5:Y:S02]  /*4db0*/  LDG.E.U8 R156, desc[UR36][R8.64+0x99] ;  /* 0x00009924089c7981 */ /* 0x000f64000c1e1100 */
[----:B-----5:R-:W-:-:S05]  /*4dc0*/  PRMT R12, R156, 0x8880, RZ ;  /* 0x000088809c0c7816 */ /* 0x020fca00000000ff */
[----:B------:R-:W-:-:S07]  /*4dd0*/  IMAD R3, R12, R155, RZ ;  /* 0x0000009b0c037224 */ /* 0x000fce00078e02ff */
.L_x_189:
[----:B------:R-:W-:Y:S05]  /*4de0*/  BSYNC B1 ;  /* 0x0000000000017941 */ /* 0x000fea0003800000 */
.L_x_188:
        /* <DEDUP_REMOVED lines=10> */
.L_x_191:
[----:B------:R-:W-:Y:S05]  /*4e90*/  BSYNC B1 ;  /* 0x0000000000017941 */ /* 0x000fea0003800000 */
.L_x_190:
[----:B-1----:R-:W-:Y:S01]  /*4ea0*/  @!P2 IMAD R13, R102, R154, R3 ;  /* 0x0000009a660da224 */ /* 0x002fe200078e0203 */
[----:B------:R-:W-:Y:S04]  /*4eb0*/  BSSY B1, `(.L_x_192) ;  /* 0x0000006000017945 */ /* 0x000fe80003800000 */
[----:B------:R1:W-:Y:S01]  /*4ec0*/  @!P2 STG.E.U8 desc[UR36][R6.64+0x98], R13 ;  /* 0x0000980d0600a986 */ /* 0x0003e2000c101124 */
[----:B------:R-:W-:Y:S05]  /*4ed0*/  @P3 BRA `(.L_x_193) ;  /* 0x00000000000c3947 */ /* 0x000fea0003800000 */
[----:B------:R-:W5:Y:S02]  /*4ee0*/  LDG.E.U8 R156, desc[UR36][R10.64+0x99] ;  /* 0x000099240a9c7981 */ /* 0x000f64000c1e1100 */
[----:B-----5:R-:W-:-:S05]  /*4ef0*/  PRMT R12, R156, 0x8880, RZ ;  /* 0x000088809c0c7816 */ /* 0x020fca00000000ff */
[----:B------:R-:W-:-:S07]  /*4f00*/  IMAD R3, R12, R155, RZ ;  /* 0x0000009b0c037224 */ /* 0x000fce00078e02ff */
.L_x_193:
[----:B------:R-:W-:Y:S05]  /*4f10*/  BSYNC B1 ;  /* 0x0000000000017941 */ /* 0x000fea0003800000 */
.L_x_192:
[----:B------:R-:W-:Y:S01]  /*4f20*/  @!P3 IMAD R103, R103, R154, R3 ;  /* 0x0000009a6767b224 */ /* 0x000fe200078e0203 */
[----:B------:R-:W-:Y:S04]  /*4f30*/  BSSY B1, `(.L_x_194) ;  /* 0x0000006000017945 */ /* 0x000fe80003800000 */
[----:B------:R0:W-:Y:S01]  /*4f40*/  @!P3 STG.E.U8 desc[UR36][R6.64+0x99], R103 ;  /* 0x000099670600b986 */ /* 0x0001e2000c101124 */
[----:B------:R-:W-:Y:S05]  /*4f50*/  @P4 BRA `(.L_x_195) ;  /* 0x00000000000c4947 */ /* 0x000fea0003800000 */
[----:B------:R-:W5:Y:S02]  /*4f60*/  LDG.E.U8 R156, desc[UR36][R8.64+0xa0] ;  /* 0x0000a024089c7981 */ /* 0x000f64000c1e1100 */
[----:B-----5:R-:W-:-:S05]  /*4f70*/  PRMT R12, R156, 0x8880, RZ ;  /* 0x000088809c0c7816 */ /* 0x020fca00000000ff */
[----:B------:R-:W-:-:S07]  /*4f80*/  IMAD R3, R12, R155, RZ ;  /* 0x0000009b0c037224 */ /* 0x000fce00078e02ff */
.L_x_195:
[----:B------:R-:W-:Y:S05]  /*4f90*/  BSYNC B1 ;  /* 0x0000000000017941 */ /* 0x000fea0003800000 */
.L_x_194:
        /* <DEDUP_REMOVED lines=10> */
.L_x_197:
[----:B------:R-:W-:Y:S05]  /*5040*/  BSYNC B1 ;  /* 0x0000000000017941 */ /* 0x000fea0003800000 */
.L_x_196:
[----:B------:R-:W-:Y:S01]  /*5050*/  @!P2 IMAD R105, R105, R154, R3 ;  /* 0x0000009a6969a224 */ /* 0x000fe200078e0203 */
[----:B------:R-:W-:Y:S04]  /*5060*/  BSSY B1, `(.L_x_198) ;  /* 0x0000006000017945 */ /* 0x000fe80003800000 */
[----:B------:R0:W-:Y:S01]  /*5070*/  @!P2 STG.E.U8 desc[UR36][R4.64+0xa1], R105 ;  /* 0x0000a1690400a986 */ /* 0x0001e2000c101124 */
[----:B------:R-:W-:Y:S05]  /*5080*/  @P3 BRA `(.L_x_199) ;  /* 0x00000000000c3947 */ /* 0x000fea0003800000 */
[----:B------:R-:W5:Y:S02]  /*5090*/  LDG.E.U8 R156, desc[UR36][R10.64+0xa0] ;  /* 0x0000a0240a9c7981 */ /* 0x000f64000c1e1100 */
[----:B-----5:R-:W-:-:S05]  /*50a0*/  PRMT R12, R156, 0x8880, RZ ;  /* 0x000088809c0c7816 */ /* 0x020fca00000000ff */
[----:B------:R-:W-:-:S07]  /*50b0*/  IMAD R3, R12, R155, RZ ;  /* 0x0000009b0c037224 */ /* 0x000fce00078e02ff */
.L_x_199:
[----:B------:R-:W-:Y:S05]  /*50c0*/  BSYNC B1 ;  /* 0x0000000000017941 */ /* 0x000fea0003800000 */
.L_x_198:
[----:B-1----:R-:W-:Y:S01]  /*50d0*/  @!P3 IMAD R13, R106, R154, R3 ;  /* 0x0000009a6a0db224 */ /* 0x002fe200078e0203 */
[----:B------:R-:W-:Y:S04]  /*50e0*/  BSSY B1, `(.L_x_200) ;  /* 0x0000006000017945 */ /* 0x000fe80003800000 */
[----:B------:R1:W-:Y:S01]  /*50f0*/  @!P3 STG.E.U8 desc[UR36][R6.64+0xa0], R13 ;  /* 0x0000a00d0600b986 */ /* 0x0003e2000c101124 */
[----:B------:R-:W-:Y:S05]  /*5100*/  @P4 BRA `(.L_x_201) ;  /* 0x00000000000c4947 */ /* 0x000fea0003800000 */
[----:B------:R-:W5:Y:S02]  /*5110*/  LDG.E.U8 R156, desc[UR36][R10.64+0xa1] ;  /* 0x0000a1240a9c7981 */ /* 0x000f64000c1e1100 */
[----:B-----5:R-:W-:-:S05]  /*5120*/  PRMT R12, R156, 0x8880, RZ ;  /* 0x000088809c0c7816 */ /* 0x020fca00000000ff */
[----:B------:R-:W-:-:S07]  /*5130*/  IMAD R3, R12, R155, RZ ;  /* 0x0000009b0c037224 */ /* 0x000fce00078e02ff */
.L_x_201:
[----:B------:R-:W-:Y:S05]  /*5140*/  BSYNC B1 ;  /* 0x0000000000017941 */ /* 0x000fea0003800000 */
.L_x_200:
        /* <DEDUP_REMOVED lines=10> */
.L_x_203:
[----:B------:R-:W-:Y:S05]  /*51f0*/  BSYNC B1 ;  /* 0x0000000000017941 */ /* 0x000fea0003800000 */
.L_x_202:
[----:B-1----:R-:W-:Y:S01]  /*5200*/  @!P2 IMAD R13, R108, R154, R3 ;  /* 0x0000009a6c0da224 */ /* 0x002fe200078e0203 */
[----:B------:R-:W-:Y:S04]  /*5210*/  BSSY B1, `(.L_x_204) ;  /* 0x0000006000017945 */ /* 0x000fe80003800000 */
[----:B------:R1:W-:Y:S01]  /*5220*/  @!P2 STG.E.U8 desc[UR36][R4.64+0xa8], R13 ;  /* 0x0000a80d0400a986 */ /* 0x0003e2000c101124 */
[----:B------:R-:W-:Y:S05]  /*5230*/  @P3 BRA `(.L_x_205) ;  /* 0x00000000000c3947 */ /* 0x000fea0003800000 */
[----:B------:R-:W5:Y:S02]  /*5240*/  LDG.E.U8 R156, desc[UR36][R8.64+0xa9] ;  /* 0x0000a924089c7981 */ /* 0x000f64000c1e1100 */
[----:B-----5:R-:W-:-:S05]  /*5250*/  PRMT R12, R156, 0x8880, RZ ;  /* 0x000088809c0c7816 */ /* 0x020fca00000000ff */
[----:B------:R-:W-:-:S07]  /*5260*/  IMAD R3, R12, R155, RZ ;  /* 0x0000009b0c037224 */ /* 0x000fce00078e02ff */
.L_x_205:
[----:B------:R-:W-:Y:S05]  /*5270*/  BSYNC B1 ;  /* 0x0000000000017941 */ /* 0x000fea0003800000 */
.L_x_204:
[----:B------:R-:W-:Y:S01]  /*5280*/  @!P3 IMAD R109, R109, R154, R3 ;  /* 0x0000009a6d6db224 */ /* 0x000fe200078e0203 */
[----:B------:R-:W-:Y:S04]  /*5290*/  BSSY B1, `(.L_x_206) ;  /* 0x0000006000017945 */ /* 0x000fe80003800000 */
[----:B------:R0:W-:Y:S01]  /*52a0*/  @!P3 STG.E.U8 desc[UR36][R4.64+0xa9], R109 ;  /* 0x0000a96d0400b986 */ /* 0x0001e2000c101124 */
[----:B------:R-:W-:Y:S05]  /*52b0*/  @P4 BRA `(.L_x_207) ;  /* 0x00000000000c4947 */ /* 0x000fea0003800000 */
[----:B------:R-:W5:Y:S02]  /*52c0*/  LDG.E.U8 R156, desc[UR36][R10.64+0xa8] ;  /* 0x0000a8240a9c7981 */ /* 0x000f64000c1e1100 */
[----:B-----5:R-:W-:-:S05]  /*52d0*/  PRMT R12, R156, 0x8880, RZ ;  /* 0x000088809c0c7816 */ /* 0x020fca00000000ff */
[----:B------:R-:W-:-:S07]  /*52e0*/  IMAD R3, R12, R155, RZ ;  /* 0x0000009b0c037224 */ /* 0x000fce00078e02ff */
.L_x_207:
[----:B------:R-:W-:Y:S05]  /*52f0*/  BSYNC B1 ;  /* 0x0000000000017941 */ /* 0x000fea0003800000 */
.L_x_206:
        /* <DEDUP_REMOVED lines=10> */
.L_x_209:
[----:B------:R-:W-:Y:S05]  /*53a0*/  BSYNC B1 ;  /* 0x0000000000017941 */ /* 0x000fea0003800000 */
.L_x_208:
[----:B------:R-:W-:Y:S01]  /*53b0*/  @!P2 IMAD R111, R111, R154, R3 ;  /* 0x0000009a6f6fa224 */ /* 0x000fe200078e0203 */
[----:B------:R-:W-:Y:S04]  /*53c0*/  BSSY B1, `(.L_x_210) ;  /* 0x0000006000017945 */ /* 0x000fe80003800000 */
[----:B------:R0:W-:Y:S01]  /*53d0*/  @!P2 STG.E.U8 desc[UR36][R6.64+0xa9], R111 ;  /* 0x0000a96f0600a986 */ /* 0x0001e2000c101124 */
[----:B------:R-:W-:Y:S05]  /*53e0*/  @P3 BRA `(.L_x_211) ;  /* 0x00000000000c3947 */ /* 0x000fea0003800000 */
[----:B------:R-:W5:Y:S02]  /*53f0*/  LDG.E.U8 R156, desc[UR36][R8.64+0xb0] ;  /* 0x0000b024089c7981 */ /* 0x000f64000c1e1100 */
[----:B-----5:R-:W-:-:S05]  /*5400*/  PRMT R12, R156, 0x8880, RZ ;  /* 0x000088809c0c7816 */ /* 0x020fca00000000ff */
[----:B------:R-:W-:-:S07]  /*5410*/  IMAD R3, R12, R155, RZ ;  /* 0x0000009b0c037224 */ /* 0x000fce00078e02ff */
.L_x_211:
[----:B------:R-:W-:Y:S05]  /*5420*/  BSYNC B1 ;  /* 0x0000000000017941 */ /* 0x000fea0003800000 */
.L_x_210:
[----:B-1----:R-:W-:Y:S01]  /*5430*/  @!P3 IMAD R13, R112, R154, R3 ;  /* 0x0000009a700db224 */ /* 0x002fe200078e0203 */
[----:B------:R-:W-:Y:S04]  /*5440*/  BSSY B1, `(.L_x_212) ;  /* 0x0000006000017945 */ /* 0x000fe80003800000 */
[----:B------:R1:W-:Y:S01]  /*5450*/  @!P3 STG.E.U8 desc[UR36][R4.64+0xb0], R13 ;  /* 0x0000b00d0400b986 */ /* 0x0003e2000c101124 */
[----:B------:R-:W-:Y:S05]  /*5460*/  @P4 BRA `(.L_x_213) ;  /* 0x00000000000c4947 */ /* 0x000fea0003800000 */
[----:B------:R-:W5:Y:S02]  /*5470*/  LDG.E.U8 R156, desc[UR36][R8.64+0xb1] ;  /* 0x0000b124089c7981 */ /* 0x000f64000c1e1100 */
[----:B-----5:R-:W-:-:S05]  /*5480*/  PRMT R12, R156, 0x8880, RZ ;  /* 0x000088809c0c7816 */ /* 0x020fca00000000ff */
[----:B------:R-:W-:-:S07]  /*5490*/  IMAD R3, R12, R155, RZ ;  /* 0x0000009b0c037224 */ /* 0x000fce00078e02ff */
.L_x_213:
[----:B------:R-:W-:Y:S05]  /*54a0*/  BSYNC B1 ;  /* 0x0000000000017941 */ /* 0x000fea0003800000 */
.L_x_212:
        /* <DEDUP_REMOVED lines=10> */
.L_x_215:
[----:B------:R-:W-:Y:S05]  /*5550*/  BSYNC B1 ;  /* 0x0000000000017941 */ /* 0x000fea0003800000 */
.L_x_214:
[----:B-1----:R-:W-:Y:S01]  /*5560*/  @!P2 IMAD R13, R114, R154, R3 ;  /* 0x0000009a720da224 */ /* 0x002fe200078e0203 */
[----:B------:R-:W-:Y:S04]  /*5570*/  BSSY B1, `(.L_x_216) ;  /* 0x0000006000017945 */ /* 0x000fe80003800000 */
[----:B------:R1:W-:Y:S01]  /*5580*/  @!P2 STG.E.U8 desc[UR36][R6.64+0xb0], R13 ;  /* 0x0000b00d0600a986 */ /* 0x0003e2000c101124 */
[----:B------:R-:W-:Y:S05]  /*5590*/  @P3 BRA `(.L_x_217) ;  /* 0x00000000000c3947 */ /* 0x000fea0003800000 */
[----:B------:R-:W5:Y:S02]  /*55a0*/  LDG.E.U8 R156, desc[UR36][R10.64+0xb1] ;  /* 0x0000b1240a9c7981 */ /* 0x000f64000c1e1100 */
[----:B-----5:R-:W-:-:S05]  /*55b0*/  PRMT R12, R156, 0x8880, RZ ;  /* 0x000088809c0c7816 */ /* 0x020fca00000000ff */
[----:B------:R-:W-:-:S07]  /*55c0*/  IMAD R3, R12, R155, RZ ;  /* 0x0000009b0c037224 */ /* 0x000fce00078e02ff */
.L_x_217:
[----:B------:R-:W-:Y:S05]  /*55d0*/  BSYNC B1 ;  /* 0x0000000000017941 */ /* 0x000fea0003800000 */
.L_x_216:
[----:B------:R-:W-:Y:S01]  /*55e0*/  @!P3 IMAD R115, R115, R154, R3 ;  /* 0x0000009a7373b224 */ /* 0x000fe200078e0203 */
[----:B------:R-:W-:Y:S04]  /*55f0*/  BSSY B1, `(.L_x_218) ;  /* 0x0000006000017945 */ /* 0x000fe80003800000 */
[----:B------:R0:W-:Y:S01]  /*5600*/  @!P3 STG.E.U8 desc[UR36][R6.64+0xb1], R115 ;  /* 0x0000b1730600b986 */ /* 0x0001e2000c101124 */
[----:B------:R-:W-:Y:S05]  /*5610*/  @P4 BRA `(.L_x_219) ;  /* 0x00000000000c4947 */ /* 0x000fea0003800000 */
[----:B------:R-:W5:Y:S02]  /*5620*/  LDG.E.U8 R156, desc[UR36][R8.64+0xb8] ;  /* 0x0000b824089c7981 */ /* 0x000f64000c1e1100 */
[----:B-----5:R-:W-:-:S05]  /*5630*/  PRMT R12, R156, 0x8880, RZ ;  /* 0x000088809c0c7816 */ /* 0x020fca00000000ff */
[----:B------:R-:W-:-:S07]  /*5640*/  IMAD R3, R12, R155, RZ ;  /* 0x0000009b0c037224 */ /* 0x000fce00078e02ff */
.L_x_219:
[----:B------:R-:W-:Y:S05]  /*5650*/  BSYNC B1 ;  /* 0x0000000000017941 */ /* 0x000fea0003800000 */
.L_x_218:
        /* <DEDUP_REMOVED lines=10> */
.L_x_221:
[----:B------:R-:W-:Y:S05]  /*5700*/  BSYNC B1 ;  /* 0x0000000000017941 */ /* 0x000fea0003800000 */
.L_x_220:
[----:B------:R-:W-:Y:S01]  /*5710*/  @!P2 IMAD R117, R117, R154, R3 ;  /* 0x0000009a7575a224 */ /* 0x000fe200078e0203 */
[----:B------:R-:W-:Y:S04]  /*5720*/  BSSY B1, `(.L_x_222) ;  /* 0x0000006000017945 */ /* 0x000fe80003800000 */
[----:B------:R0:W-:Y:S01]  /*5730*/  @!P2 STG.E.U8 desc[UR36][R4.64+0xb9], R117 ;  /* 0x0000b9750400a986 */ /* 0x0001e2000c101124 */
[----:B------:R-:W-:Y:S05]  /*5740*/  @P3 BRA `(.L_x_223) ;  /* 0x00000000000c3947 */ /* 0x000fea0003800000 */
[----:B------:R-:W5:Y:S02]  /*5750*/  LDG.E.U8 R156, desc[UR36][R10.64+0xb8] ;  /* 0x0000b8240a9c7981 */ /* 0x000f64000c1e1100 */
[----:B-----5:R-:W-:-:S05]  /*5760*/  PRMT R12, R156, 0x8880, RZ ;  /* 0x000088809c0c7816 */ /* 0x020fca00000000ff */
[----:B------:R-:W-:-:S07]  /*5770*/  IMAD R3, R12, R155, RZ ;  /* 0x0000009b0c037224 */ /* 0x000fce00078e02ff */
.L_x_223:
[----:B------:R-:W-:Y:S05]  /*5780*/  BSYNC B1 ;  /* 0x0000000000017941 */ /* 0x000fea0003800000 */
.L_x_222:
[----:B-1----:R-:W-:Y:S01]  /*5790*/  @!P3 IMAD R13, R118, R154, R3 ;  /* 0x0000009a760db224 */ /* 0x002fe200078e0203 */
[----:B------:R-:W-:Y:S04]  /*57a0*/  BSSY B1, `(.L_x_224) ;  /* 0x0000006000017945 */ /* 0x000fe80003800000 */
[----:B------:R1:W-:Y:S01]  /*57b0*/  @!P3 STG.E.U8 desc[UR36][R6.64+0xb8], R13 ;  /* 0x0000b80d0600b986 */ /* 0x0003e2000c101124 */
[----:B------:R-:W-:Y:S05]  /*57c0*/  @P4 BRA `(.L_x_225) ;  /* 0x00000000000c4947 */ /* 0x000fea0003800000 */
[----:B------:R-:W5:Y:S02]  /*57d0*/  LDG.E.U8 R156, desc[UR36][R10.64+0xb9] ;  /* 0x0000b9240a9c7981 */ /* 0x000f64000c1e1100 */
[----:B-----5:R-:W-:-:S05]  /*57e0*/  PRMT R12, R156, 0x8880, RZ ;  /* 0x000088809c0c7816 */ /* 0x020fca00000000ff */
[----:B------:R-:W-:-:S07]  /*57f0*/  IMAD R3, R12, R155, RZ ;  /* 0x0000009b0c037224 */ /* 0x000fce00078e02ff */
.L_x_225:
[----:B------:R-:W-:Y:S05]  /*5800*/  BSYNC B1 ;  /* 0x0000000000017941 */ /* 0x000fea0003800000 */
.L_x_224:
        /* <DEDUP_REMOVED lines=10> */
.L_x_227:
[----:B------:R-:W-:Y:S05]  /*58b0*/  BSYNC B1 ;  /* 0x0000000000017941 */ /* 0x000fea0003800000 */
.L_x_226:
[----:B-1----:R-:W-:Y:S01]  /*58c0*/  @!P2 IMAD R13, R120, R154, R3 ;  /* 0x0000009a780da224 */ /* 0x002fe200078e0203 */
[----:B------:R-:W-:Y:S04]  /*58d0*/  BSSY B1, `(.L_x_228) ;  /* 0x0000006000017945 */ /* 0x000fe80003800000 */
[----:B------:R1:W-:Y:S01]  /*58e0*/  @!P2 STG.E.U8 desc[UR36][R4.64+0xc0], R13 ;  /* 0x0000c00d0400a986 */ /* 0x0003e2000c101124 */
[----:B------:R-:W-:Y:S05]  /*58f0*/  @P3 BRA `(.L_x_229) ;  /* 0x00000000000c3947 */ /* 0x000fea0003800000 */
[----:B------:R-:W5:Y:S02]  /*5900*/  LDG.E.U8 R156, desc[UR36][R8.64+0xc1] ;  /* 0x0000c124089c7981 */ /* 0x000f64000c1e1100 */
[----:B-----5:R-:W-:-:S05]  /*5910*/  PRMT R12, R156, 0x8880, RZ ;  /* 0x000088809c0c7816 */ /* 0x020fca00000000ff */
[----:B------:R-:W-:-:S07]  /*5920*/  IMAD R3, R12, R155, RZ ;  /* 0x0000009b0c037224 */ /* 0x000fce00078e02ff */
.L_x_229:
[----:B------:R-:W-:Y:S05]  /*5930*/  BSYNC B1 ;  /* 0x0000000000017941 */ /* 0x000fea0003800000 */
.L_x_228:
[----:B------:R-:W-:Y:S01]  /*5940*/  @!P3 IMAD R121, R121, R154, R3 ;  /* 0x0000009a7979b224 */ /* 0x000fe200078e0203 */
[----:B------:R-:W-:Y:S04]  /*5950*/  BSSY B1, `(.L_x_230) ;  /* 0x0000006000017945 */ /* 0x000fe80003800000 */
[----:B------:R0:W-:Y:S01]  /*5960*/  @!P3 STG.E.U8 desc[UR36][R4.64+0xc1], R121 ;  /* 0x0000c1790400b986 */ /* 0x0001e2000c101124 */
[----:B------:R-:W-:Y:S05]  /*5970*/  @P4 BRA `(.L_x_231) ;  /* 0x00000000000c4947 */ /* 0x000fea0003800000 */
[----:B------:R-:W5:Y:S02]  /*5980*/  LDG.E.U8 R156, desc[UR36][R10.64+0xc0] ;  /* 0x0000c0240a9c7981 */ /* 0x000f64000c1e1100 */
[----:B-----5:R-:W-:-:S05]  /*5990*/  PRMT R12, R156, 0x8880, RZ ;  /* 0x000088809c0c7816 */ /* 0x020fca00000000ff */
[----:B------:R-:W-:-:S07]  /*59a0*/  IMAD R3, R12, R155, RZ ;  /* 0x0000009b0c037224 */ /* 0x000fce00078e02ff */
.L_x_231:
[----:B------:R-:W-:Y:S05]  /*59b0*/  BSYNC B1 ;  /* 0x0000000000017941 */ /* 0x000fea0003800000 */
.L_x_230:
        /* <DEDUP_REMOVED lines=10> */
.L_x_233:
[----:B------:R-:W-:Y:S05]  /*5a60*/  BSYNC B1 ;  /* 0x0000000000017941 */ /* 0x000fea0003800000 */
.L_x_232:
[----:B------:R-:W-:Y:S01]  /*5a70*/  @!P2 IMAD R123, R123, R154, R3 ;  /* 0x0000009a7b7ba224 */ /* 0x000fe200078e0203 */
[----:B------:R-:W-:Y:S04]  /*5a80*/  BSSY B1, `(.L_x_234) ;  /* 0x0000006000017945 */ /* 0x000fe80003800000 */
[----:B------:R0:W-:Y:S01]  /*5a90*/  @!P2 STG.E.U8 desc[UR36][R6.64+0xc1], R123 ;  /* 0x0000c17b0600a986 */ /* 0x0001e2000c101124 */
[----:B------:R-:W-:Y:S05]  /*5aa0*/  @P3 BRA `(.L_x_235) ;  /* 0x00000000000c3947 */ /* 0x000fea0003800000 */
[----:B------:R-:W5:Y:S02]  /*5ab0*/  LDG.E.U8 R156, desc[UR36][R8.64+0xc8] ;  /* 0x0000c824089c7981 */ /* 0x000f64000c1e1100 */
[----:B-----5:R-:W-:-:S05]  /*5ac0*/  PRMT R12, R156, 0x8880, RZ ;  /* 0x000088809c0c7816 */ /* 0x020fca00000000ff */
[----:B------:R-:W-:-:S07]  /*5ad0*/  IMAD R3, R12, R155, RZ ;  /* 0x0000009b0c037224 */ /* 0x000fce00078e02ff */
.L_x_235:
[----:B------:R-:W-:Y:S05]  /*5ae0*/  BSYNC B1 ;  /* 0x0000000000017941 */ /* 0x000fea0003800000 */
.L_x_234:
[----:B-1----:R-:W-:Y:S01]  /*5af0*/  @!P3 IMAD R13, R124, R154, R3 ;  /* 0x0000009a7c0db224 */ /* 0x002fe200078e0203 */
[----:B------:R-:W-:Y:S04]  /*5b00*/  BSSY B1, `(.L_x_236) ;  /* 0x0000006000017945 */ /* 0x000fe80003800000 */
[----:B------:R1:W-:Y:S01]  /*5b10*/  @!P3 STG.E.U8 desc[UR36][R4.64+0xc8], R13 ;  /* 0x0000c80d0400b986 */ /* 0x0003e2000c101124 */
[----:B------:R-:W-:Y:S05]  /*5b20*/  @P4 BRA `(.L_x_237) ;  /* 0x00000000000c4947 */ /* 0x000fea0003800000 */
[----:B------:R-:W5:Y:S02]  /*5b30*/  LDG.E.U8 R156, desc[UR36][R8.64+0xc9] ;  /* 0x0000c924089c7981 */ /* 0x000f64000c1e1100 */
[----:B-----5:R-:W-:-:S05]  /*5b40*/  PRMT R12, R156, 0x8880, RZ ;  /* 0x000088809c0c7816 */ /* 0x020fca00000000ff */
[----:B------:R-:W-:-:S07]  /*5b50*/  IMAD R3, R12, R155, RZ ;  /* 0x0000009b0c037224 */ /* 0x000fce00078e02ff */
.L_x_237:
[----:B------:R-:W-:Y:S05]  /*5b60*/  BSYNC B1 ;  /* 0x0000000000017941 */ /* 0x000fea0003800000 */
.L_x_236:
        /* <DEDUP_REMOVED lines=10> */
.L_x_239:
[----:B------:R-:W-:Y:S05]  /*5c10*/  BSYNC B1 ;  /* 0x0000000000017941 */ /* 0x000fea0003800000 */
.L_x_238:
[----:B-1----:R-:W-:Y:S01]  /*5c20*/  @!P2 IMAD R13, R126, R154, R3 ;  /* 0x0000009a7e0da224 */ /* 0x002fe200078e0203 */
[----:B------:R-:W-:Y:S04]  /*5c30*/  BSSY B1, `(.L_x_240) ;  /* 0x0000006000017945 */ /* 0x000fe80003800000 */
[----:B------:R1:W-:Y:S01]  /*5c40*/  @!P2 STG.E.U8 desc[UR36][R6.64+0xc8], R13 ;  /* 0x0000c80d0600a986 */ /* 0x0003e2000c101124 */
[----:B------:R-:W-:Y:S05]  /*5c50*/  @P3 BRA `(.L_x_241) ;  /* 0x00000000000c3947 */ /* 0x000fea0003800000 */
[----:B------:R-:W5:Y:S02]  /*5c60*/  LDG.E.U8 R156, desc[UR36][R10.64+0xc9] ;  /* 0x0000c9240a9c7981 */ /* 0x000f64000c1e1100 */
[----:B-----5:R-:W-:-:S05]  /*5c70*/  PRMT R12, R156, 0x8880, RZ ;  /* 0x000088809c0c7816 */ /* 0x020fca00000000ff */
[----:B------:R-:W-:-:S07]  /*5c80*/  IMAD R3, R12, R155, RZ ;  /* 0x0000009b0c037224 */ /* 0x000fce00078e02ff */
.L_x_241:
[----:B------:R-:W-:Y:S05]  /*5c90*/  BSYNC B1 ;  /* 0x0000000000017941 */ /* 0x000fea0003800000 */
.L_x_240:
[----:B------:R-:W-:Y:S01]  /*5ca0*/  @!P3 IMAD R127, R127, R154, R3 ;  /* 0x0000009a7f7fb224 */ /* 0x000fe200078e0203 */
[----:B------:R-:W-:Y:S04]  /*5cb0*/  BSSY B1, `(.L_x_242) ;  /* 0x0000006000017945 */ /* 0x000fe80003800000 */
[----:B------:R0:W-:Y:S01]  /*5cc0*/  @!P3 STG.E.U8 desc[UR36][R6.64+0xc9], R127 ;  /* 0x0000c97f0600b986 */ /* 0x0001e2000c101124 */
[----:B------:R-:W-:Y:S05]  /*5cd0*/  @P4 BRA `(.L_x_243) ;  /* 0x00000000000c4947 */ /* 0x000fea0003800000 */
[----:B------:R-:W5:Y:S02]  /*5ce0*/  LDG.E.U8 R156, desc[UR36][R8.64+0xd0] ;  /* 0x0000d024089c7981 */ /* 0x000f64000c1e1100 */
[----:B-----5:R-:W-:-:S05]  /*5cf0*/  PRMT R12, R156, 0x8880, RZ ;  /* 0x000088809c0c7816 */ /* 0x020fca00000000ff */
[----:B------:R-:W-:-:S07]  /*5d00*/  IMAD R3, R12, R155, RZ ;  /* 0x0000009b0c037224 */ /* 0x000fce00078e02ff */
.L_x_243:
[----:B------:R-:W-:Y:S05]  /*5d10*/  BSYNC B1 ;  /* 0x0000000000017941 */ /* 0x000fea0003800000 */
.L_x_242:
        /* <DEDUP_REMOVED lines=10> */
.L_x_245:
[----:B------:R-:W-:Y:S05]  /*5dc0*/  BSYNC B1 ;  /* 0x0000000000017941 */ /* 0x000fea0003800000 */
.L_x_244:
[----:B------:R-:W-:Y:S01]  /*5dd0*/  @!P2 IMAD R129, R129, R154, R3 ;  /* 0x0000009a8181a224 */ /* 0x000fe200078e0203 */
[----:B------:R-:W-:Y:S04]  /*5de0*/  BSSY B1, `(.L_x_246) ;  /* 0x0000006000017945 */ /* 0x000fe80003800000 */
[----:B------:R0:W-:Y:S01]  /*5df0*/  @!P2 STG.E.U8 desc[UR36][R4.64+0xd1], R129 ;  /* 0x0000d1810400a986 */ /* 0x0001e2000c101124 */
[----:B------:R-:W-:Y:S05]  /*5e00*/  @P3 BRA `(.L_x_247) ;  /* 0x00000000000c3947 */ /* 0x000fea0003800000 */
[----:B------:R-:W5:Y:S02]  /*5e10*/  LDG.E.U8 R156, desc[UR36][R10.64+0xd0] ;  /* 0x0000d0240a9c7981 */ /* 0x000f64000c1e1100 */
[----:B-----5:R-:W-:-:S05]  /*5e20*/  PRMT R12, R156, 0x8880, RZ ;  /* 0x000088809c0c7816 */ /* 0x020fca00000000ff */
[----:B------:R-:W-:-:S07]  /*5e30*/  IMAD R3, R12, R155, RZ ;  /* 0x0000009b0c037224 */ /* 0x000fce00078e02ff */
.L_x_247:
[----:B------:R-:W-:Y:S05]  /*5e40*/  BSYNC B1 ;  /* 0x0000000000017941 */ /* 0x000fea0003800000 */
.L_x_246:
[----:B-1----:R-:W-:Y:S01]  /*5e50*/  @!P3 IMAD R13, R130, R154, R3 ;  /* 0x0000009a820db224 */ /* 0x002fe200078e0203 */
[----:B------:R-:W-:Y:S04]  /*5e60*/  BSSY B1, `(.L_x_248) ;  /* 0x0000006000017945 */ /* 0x000fe80003800000 */
[----:B------:R1:W-:Y:S01]  /*5e70*/  @!P3 STG.E.U8 desc[UR36][R6.64+0xd0], R13 ;  /* 0x0000d00d0600b986 */ /* 0x0003e2000c101124 */
[----:B------:R-:W-:Y:S05]  /*5e80*/  @P4 BRA `(.L_x_249) ;  /* 0x00000000000c4947 */ /* 0x000fea0003800000 */
[----:B------:R-:W5:Y:S02]  /*5e90*/  LDG.E.U8 R156, desc[UR36][R10.64+0xd1] ;  /* 0x0000d1240a9c7981 */ /* 0x000f64000c1e1100 */
[----:B-----5:R-:W-:-:S05]  /*5ea0*/  PRMT R12, R156, 0x8880, RZ ;  /* 0x000088809c0c7816 */ /* 0x020fca00000000ff */
[----:B------:R-:W-:-:S07]  /*5eb0*/  IMAD R3, R12, R155, RZ ;  /* 0x0000009b0c037224 */ /* 0x000fce00078e02ff */
.L_x_249:
[----:B------:R-:W-:Y:S05]  /*5ec0*/  BSYNC B1 ;  /* 0x0000000000017941 */ /* 0x000fea0003800000 */
.L_x_248:
        /* <DEDUP_REMOVED lines=10> */
.L_x_251:
[----:B------:R-:W-:Y:S05]  /*5f70*/  BSYNC B1 ;  /* 0x0000000000017941 */ /* 0x000fea0003800000 */
.L_x_250:
[----:B-1----:R-:W-:Y:S01]  /*5f80*/  @!P2 IMAD R13, R132, R154, R3 ;  /* 0x0000009a840da224 */ /* 0x002fe200078e0203 */
[----:B------:R-:W-:Y:S04]  /*5f90*/  BSSY B1, `(.L_x_252) ;  /* 0x0000006000017945 */ /* 0x000fe80003800000 */
[----:B------:R1:W-:Y:S01]  /*5fa0*/  @!P2 STG.E.U8 desc[UR36][R4.64+0xd8], R13 ;  /* 0x0000d80d0400a986 */ /* 0x0003e2000c101124 */
[----:B------:R-:W-:Y:S05]  /*5fb0*/  @P3 BRA `(.L_x_253) ;  /* 0x00000000000c3947 */ /* 0x000fea0003800000 */
[----:B------:R-:W5:Y:S02]  /*5fc0*/  LDG.E.U8 R156, desc[UR36][R8.64+0xd9] ;  /* 0x0000d924089c7981 */ /* 0x000f64000c1e1100 */
[----:B-----5:R-:W-:-:S05]  /*5fd0*/  PRMT R12, R156, 0x8880, RZ ;  /* 0x000088809c0c7816 */ /* 0x020fca00000000ff */
[----:B------:R-:W-:-:S07]  /*5fe0*/  IMAD R3, R12, R155, RZ ;  /* 0x0000009b0c037224 */ /* 0x000fce00078e02ff */
.L_x_253:
[----:B------:R-:W-:Y:S05]  /*5ff0*/  BSYNC B1 ;  /* 0x0000000000017941 */ /* 0x000fea0003800000 */
.L_x_252:
[----:B------:R-:W-:Y:S01]  /*6000*/  @!P3 IMAD R133, R133, R154, R3 ;  /* 0x0000009a8585b224 */ /* 0x000fe200078e0203 */
[----:B------:R-:W-:Y:S04]  /*6010*/  BSSY B1, `(.L_x_254) ;  /* 0x0000006000017945 */ /* 0x000fe80003800000 */
[----:B------:R0:W-:Y:S01]  /*6020*/  @!P3 STG.E.U8 desc[UR36][R4.64+0xd9], R133 ;  /* 0x0000d9850400b986 */ /* 0x0001e2000c101124 */
[----:B------:R-:W-:Y:S05]  /*6030*/  @P4 BRA `(.L_x_255) ;  /* 0x00000000000c4947 */ /* 0x000fea0003800000 */
[----:B------:R-:W5:Y:S02]  /*6040*/  LDG.E.U8 R156, desc[UR36][R10.64+0xd8] ;  /* 0x0000d8240a9c7981 */ /* 0x000f64000c1e1100 */
[----:B-----5:R-:W-:-:S05]  /*6050*/  PRMT R12, R156, 0x8880, RZ ;  /* 0x000088809c0c7816 */ /* 0x020fca00000000ff */
[----:B------:R-:W-:-:S07]  /*6060*/  IMAD R3, R12, R155, RZ ;  /* 0x0000009b0c037224 */ /* 0x000fce00078e02ff */
.L_x_255:
[----:B------:R-:W-:Y:S05]  /*6070*/  BSYNC B1 ;  /* 0x0000000000017941 */ /* 0x000fea0003800000 */
.L_x_254:
        /* <DEDUP_REMOVED lines=10> */
.L_x_257:
[----:B------:R-:W-:Y:S05]  /*6120*/  BSYNC B1 ;  /* 0x0000000000017941 */ /* 0x000fea0003800000 */
.L_x_256:
[----:B------:R-:W-:Y:S01]  /*6130*/  @!P2 IMAD R135, R135, R154, R3 ;  /* 0x0000009a8787a224 */ /* 0x000fe200078e0203 */
[----:B------:R-:W-:Y:S04]  /*6140*/  BSSY B1, `(.L_x_258) ;  /* 0x0000006000017945 */ /* 0x000fe80003800000 */
[----:B------:R0:W-:Y:S01]  /*6150*/  @!P2 STG.E.U8 desc[UR36][R6.64+0xd9], R135 ;  /* 0x0000d9870600a986 */ /* 0x0001e2000c101124 */
[----:B------:R-:W-:Y:S05]  /*6160*/  @P3 BRA `(.L_x_259) ;  /* 0x00000000000c3947 */ /* 0x000fea0003800000 */
[----:B------:R-:W5:Y:S02]  /*6170*/  LDG.E.U8 R156, desc[UR36][R8.64+0xe0] ;  /* 0x0000e024089c7981 */ /* 0x000f64000c1e1100 */
[----:B-----5:R-:W-:-:S05]  /*6180*/  PRMT R12, R156, 0x8880, RZ ;  /* 0x000088809c0c7816 */ /* 0x020fca00000000ff */
[----:B------:R-:W-:-:S07]  /*6190*/  IMAD R3, R12, R155, RZ ;  /* 0x0000009b0c037224 */ /* 0x000fce00078e02ff */
.L_x_259:
[----:B------:R-:W-:Y:S05]  /*61a0*/  BSYNC B1 ;  /* 0x0000000000017941 */ /* 0x000fea0003800000 */
.L_x_258:
[----:B-1----:R-:W-:Y:S01]  /*61b0*/  @!P3 IMAD R13, R136, R154, R3 ;  /* 0x0000009a880db224 */ /* 0x002fe200078e0203 */
[----:B------:R-:W-:Y:S04]  /*61c0*/  BSSY B1, `(.L_x_260) ;  /* 0x0000006000017945 */ /* 0x000fe80003800000 */
[----:B------:R1:W-:Y:S01]  /*61d0*/  @!P3 STG.E.U8 desc[UR36][R4.64+0xe0], R13 ;  /* 0x0000e00d0400b986 */ /* 0x0003e2000c101124 */
[----:B------:R-:W-:Y:S05]  /*61e0*/  @P4 BRA `(.L_x_261) ;  /* 0x00000000000c4947 */ /* 0x000fea0003800000 */
[----:B------:R-:W5:Y:S02]  /*61f0*/  LDG.E.U8 R156, desc[UR36][R8.64+0xe1] ;  /* 0x0000e124089c7981 */ /* 0x000f64000c1e1100 */
[----:B-----5:R-:W-:-:S05]  /*6200*/  PRMT R12, R156, 0x8880, RZ ;  /* 0x000088809c0c7816 */ /* 0x020fca00000000ff */
[----:B------:R-:W-:-:S07]  /*6210*/  IMAD R3, R12, R155, RZ ;  /* 0x0000009b0c037224 */ /* 0x000fce00078e02ff */
.L_x_261:
[----:B------:R-:W-:Y:S05]  /*6220*/  BSYNC B1 ;  /* 0x0000000000017941 */ /* 0x000fea0003800000 */
.L_x_260:
        /* <DEDUP_REMOVED lines=10> */
.L_x_263:
[----:B------:R-:W-:Y:S05]  /*62d0*/  BSYNC B1 ;  /* 0x0000000000017941 */ /* 0x000fea0003800000 */
.L_x_262:
[----:B-1----:R-:W-:Y:S01]  /*62e0*/  @!P2 IMAD R13, R138, R154, R3 ;  /* 0x0000009a8a0da224 */ /* 0x002fe200078e0203 */
[----:B------:R-:W-:Y:S04]  /*62f0*/  BSSY B1, `(.L_x_264) ;  /* 0x0000006000017945 */ /* 0x000fe80003800000 */
[----:B------:R1:W-:Y:S01]  /*6300*/  @!P2 STG.E.U8 desc[UR36][R6.64+0xe0], R13 ;  /* 0x0000e00d0600a986 */ /* 0x0003e2000c101124 */
[----:B------:R-:W-:Y:S05]  /*6310*/  @P3 BRA `(.L_x_265) ;  /* 0x00000000000c3947 */ /* 0x000fea0003800000 */
[----:B------:R-:W5:Y:S02]  /*6320*/  LDG.E.U8 R156, desc[UR36][R10.64+0xe1] ;  /* 0x0000e1240a9c7981 */ /* 0x000f64000c1e1100 */
[----:B-----5:R-:W-:-:S05]  /*6330*/  PRMT R12, R156, 0x8880, RZ ;  /* 0x000088809c0c7816 */ /* 0x020fca00000000ff */
[----:B------:R-:W-:-:S07]  /*6340*/  IMAD R3, R12, R155, RZ ;  /* 0x0000009b0c037224 */ /* 0x000fce00078e02ff */
.L_x_265:
[----:B------:R-:W-:Y:S05]  /*6350*/  BSYNC B1 ;  /* 0x0000000000017941 */ /* 0x000fea0003800000 */
.L_x_264:
[----:B------:R-:W-:Y:S01]  /*6360*/  @!P3 IMAD R139, R139, R154, R3 ;  /* 0x0000009a8b8bb224 */ /* 0x000fe200078e0203 */
[----:B------:R-:W-:Y:S04]  /*6370*/  BSSY B1, `(.L_x_266) ;  /* 0x0000006000017945 */ /* 0x000fe80003800000 */
[----:B------:R0:W-:Y:S01]  /*6380*/  @!P3 STG.E.U8 desc[UR36][R6.64+0xe1], R139 ;  /* 0x0000e18b0600b986 */ /* 0x0001e2000c101124 */
[----:B------:R-:W-:Y:S05]  /*6390*/  @P4 BRA `(.L_x_267) ;  /* 0x00000000000c4947 */ /* 0x000fea0003800000 */
[----:B------:R-:W5:Y:S02]  /*63a0*/  LDG.E.U8 R156, desc[UR36][R8.64+0xe8] ;  /* 0x0000e824089c7981 */ /* 0x000f64000c1e1100 */
[----:B-----5:R-:W-:-:S05]  /*63b0*/  PRMT R12, R156, 0x8880, RZ ;  /* 0x000088809c0c7816 */ /* 0x020fca00000000ff */
[----:B------:R-:W-:-:S07]  /*63c0*/  IMAD R3, R12, R155, RZ ;  /* 0x0000009b0c037224 */ /* 0x000fce00078e02ff */
.L_x_267:
[----:B------:R-:W-:Y:S05]  /*63d0*/  BSYNC B1 ;  /* 0x0000000000017941 */ /* 0x000fea0003800000 */
.L_x_266:
        /* <DEDUP_REMOVED lines=10> */
.L_x_269:
[----:B------:R-:W-:Y:S05]  /*6480*/  BSYNC B1 ;  /* 0x0000000000017941 */ /* 0x000fea0003800000 */
.L_x_268:
[----:B------:R-:W-:Y:S01]  /*6490*/  @!P2 IMAD R141, R141, R154, R3 ;  /* 0x0000009a8d8da224 */ /* 0x000fe200078e0203 */
[----:B------:R-:W-:Y:S04]  /*64a0*/  BSSY B1, `(.L_x_270) ;  /* 0x0000006000017945 */ /* 0x000fe80003800000 */
[----:B------:R0:W-:Y:S01]  /*64b0*/  @!P2 STG.E.U8 desc[UR36][R4.64+0xe9], R141 ;  /* 0x0000e98d0400a986 */ /* 0x0001e2000c101124 */
[----:B------:R-:W-:Y:S05]  /*64c0*/  @P3 BRA `(.L_x_271) ;  /* 0x00000000000c3947 */ /* 0x000fea0003800000 */
[----:B------:R-:W5:Y:S02]  /*64d0*/  LDG.E.U8 R156, desc[UR36][R10.64+0xe8] ;  /* 0x0000e8240a9c7981 */ /* 0x000f64000c1e1100 */
[----:B-----5:R-:W-:-:S05]  /*64e0*/  PRMT R12, R156, 0x8880, RZ ;  /* 0x000088809c0c7816 */ /* 0x020fca00000000ff */
[----:B------:R-:W-:-:S07]  /*64f0*/  IMAD R3, R12, R155, RZ ;  /* 0x0000009b0c037224 */ /* 0x000fce00078e02ff */
.L_x_271:
[----:B------:R-:W-:Y:S05]  /*6500*/  BSYNC B1 ;  /* 0x0000000000017941 */ /* 0x000fea0003800000 */
.L_x_270:
[----:B-1----:R-:W-:Y:S01]  /*6510*/  @!P3 IMAD R13, R142, R154, R3 ;  /* 0x0000009a8e0db224 */ /* 0x002fe200078e0203 */
[----:B------:R-:W-:Y:S04]  /*6520*/  BSSY B1, `(.L_x_272) ;  /* 0x0000006000017945 */ /* 0x000fe80003800000 */
[----:B------:R1:W-:Y:S01]  /*6530*/  @!P3 STG.E.U8 desc[UR36][R6.64+0xe8], R13 ;  /* 0x0000e80d0600b986 */ /* 0x0003e2000c101124 */
[----:B------:R-:W-:Y:S05]  /*6540*/  @P4 BRA `(.L_x_273) ;  /* 0x00000000000c4947 */ /* 0x000fea0003800000 */
[----:B------:R-:W5:Y:S02]  /*6550*/  LDG.E.U8 R156, desc[UR36][R10.64+0xe9] ;  /* 0x0000e9240a9c7981 */ /* 0x000f64000c1e1100 */
[----:B-----5:R-:W-:-:S05]  /*6560*/  PRMT R12, R156, 0x8880, RZ ;  /* 0x000088809c0c7816 */ /* 0x020fca00000000ff */
[----:B------:R-:W-:-:S07]  /*6570*/  IMAD R3, R12, R155, RZ ;  /* 0x0000009b0c037224 */ /* 0x000fce00078e02ff */
.L_x_273:
[----:B------:R-:W-:Y:S05]  /*6580*/  BSYNC B1 ;  /* 0x0000000000017941 */ /* 0x000fea0003800000 */
.L_x_272:
        /* <DEDUP_REMOVED lines=10> */
.L_x_275:
[----:B------:R-:W-:Y:S05]  /*6630*/  BSYNC B1 ;  /* 0x0000000000017941 */ /* 0x000fea0003800000 */
.L_x_274:
[----:B-1----:R-:W-:Y:S01]  /*6640*/  @!P2 IMAD R13, R144, R154, R3 ;  /* 0x0000009a900da224 */ /* 0x002fe200078e0203 */
[----:B------:R-:W-:Y:S04]  /*6650*/  BSSY B1, `(.L_x_276) ;  /* 0x0000006000017945 */ /* 0x000fe80003800000 */
[----:B------:R1:W-:Y:S01]  /*6660*/  @!P2 STG.E.U8 desc[UR36][R4.64+0xf0], R13 ;  /* 0x0000f00d0400a986 */ /* 0x0003e2000c101124 */
[----:B------:R-:W-:Y:S05]  /*6670*/  @P3 BRA `(.L_x_277) ;  /* 0x00000000000c3947 */ /* 0x000fea0003800000 */
[----:B------:R-:W5:Y:S02]  /*6680*/  LDG.E.U8 R156, desc[UR36][R8.64+0xf1] ;  /* 0x0000f124089c7981 */ /* 0x000f64000c1e1100 */
[----:B-----5:R-:W-:-:S05]  /*6690*/  PRMT R12, R156, 0x8880, RZ ;  /* 0x000088809c0c7816 */ /* 0x020fca00000000ff */
[----:B------:R-:W-:-:S07]  /*66a0*/  IMAD R3, R12, R155, RZ ;  /* 0x0000009b0c037224 */ /* 0x000fce00078e02ff */
.L_x_277:
[----:B------:R-:W-:Y:S05]  /*66b0*/  BSYNC B1 ;  /* 0x0000000000017941 */ /* 0x000fea0003800000 */
.L_x_276:
[----:B------:R-:W-:Y:S01]  /*66c0*/  @!P3 IMAD R145, R145, R154, R3 ;  /* 0x0000009a9191b224 */ /* 0x000fe200078e0203 */
[----:B------:R-:W-:Y:S04]  /*66d0*/  BSSY B1, `(.L_x_278) ;  /* 0x0000006000017945 */ /* 0x000fe80003800000 */
[----:B------:R0:W-:Y:S01]  /*66e0*/  @!P3 STG.E.U8 desc[UR36][R4.64+0xf1], R145 ;  /* 0x0000f1910400b986 */ /* 0x0001e2000c101124 */
[----:B------:R-:W-:Y:S05]  /*66f0*/  @P4 BRA `(.L_x_279) ;  /* 0x00000000000c4947 */ /* 0x000fea0003800000 */
[----:B------:R-:W5:Y:S02]  /*6700*/  LDG.E.U8 R156, desc[UR36][R10.64+0xf0] ;  /* 0x0000f0240a9c7981 */ /* 0x000f64000c1e1100 */
[----:B-----5:R-:W-:-:S05]  /*6710*/  PRMT R12, R156, 0x8880, RZ ;  /* 0x000088809c0c7816 */ /* 0x020fca00000000ff */
[----:B------:R-:W-:-:S07]  /*6720*/  IMAD R3, R12, R155, RZ ;  /* 0x0000009b0c037224 */ /* 0x000fce00078e02ff */
.L_x_279:
[----:B------:R-:W-:Y:S05]  /*6730*/  BSYNC B1 ;  /* 0x0000000000017941 */ /* 0x000fea0003800000 */
.L_x_278:
[----:B------:R-:W-:Y:S01]  /*6740*/  ISETP.LT.OR P2, PT, R0, 0xf2, !P0 ;  /* 0x000000f20000780c */ /* 0x000fe20004741670 */
[----:B-1----:R-:W-:Y:S01]  /*6750*/  @!P4 IMAD R13, R146, R154, R3 ;  /* 0x0000009a920dc224 */ /* 0x002fe200078e0203 */
[----:B------:R-:W-:Y:S01]  /*6760*/  BSSY B1, `(.L_x_280) ;  /* 0x0000009000017945 */ /* 0x000fe20003800000 */
[C---:B------:R-:W-:Y:S02]  /*6770*/  ISETP.LT.OR P3, PT, R0.reuse, 0xf9, !P1 ;  /* 0x000000f90000780c */ /* 0x040fe40004f61670 */
[C---:B------:R-:W-:Y:S01]  /*6780*/  ISETP.LT.OR P1, PT, R0.reuse, 0xfa, !P1 ;  /* 0x000000fa0000780c */ /* 0x040fe20004f21670 */
[----:B------:R1:W-:Y:S01]  /*6790*/  @!P4 STG.E.U8 desc[UR36][R6.64+0xf0], R13 ;  /* 0x0000f00d0600c986 */ /* 0x0003e2000c101124 */
[----:B------:R-:W-:-:S06]  /*67a0*/  ISETP.LT.OR P4, PT, R0, 0xf9, !P0 ;  /* 0x000000f90000780c */ /* 0x000fcc0004781670 */
[----:B------:R-:W-:Y:S07]  /*67b0*/  @P2 BRA `(.L_x_281) ;  /* 0x00000000000c2947 */ /* 0x000fee0003800000 */
[----:B------:R-:W5:Y:S02]  /*67c0*/  LDG.E.U8 R156, desc[UR36][R10.64+0xf1] ;  /* 0x0000f1240a9c7981 */ /* 0x000f64000c1e1100 */
[----:B-----5:R-:W-:-:S05]  /*67d0*/  PRMT R12, R156, 0x8880, RZ ;  /* 0x000088809c0c7816 */ /* 0x020fca00000000ff */
[----:B------:R-:W-:-:S07]  /*67e0*/  IMAD R3, R12, R155, RZ ;  /* 0x0000009b0c037224 */ /* 0x000fce00078e02ff */
.L_x_281:
[----:B------:R-:W-:Y:S05]  /*67f0*/  BSYNC B1 ;  /* 0x0000000000017941 */ /* 0x000fea0003800000 */
.L_x_280:
[----:B------:R-:W-:Y:S01]  /*6800*/  @!P2 IMAD R147, R147, R154, R3 ;  /* 0x0000009a9393a224 */ /* 0x000fe200078e0203 */
[----:B------:R-:W-:Y:S04]  /*6810*/  BSSY B1, `(.L_x_282) ;  /* 0x0000006000017945 */ /* 0x000fe80003800000 */
[----:B------:R0:W-:Y:S01]  /*6820*/  @!P2 STG.E.U8 desc[UR36][R6.64+0xf1], R147 ;  /* 0x0000f1930600a986 */ /* 0x0001e2000c101124 */
[----:B------:R-:W-:Y:S05]  /*6830*/  @P3 BRA `(.L_x_283) ;  /* 0x00000000000c3947 */ /* 0x000fea0003800000 */
[----:B------:R-:W5:Y:S02]  /*6840*/  LDG.E.U8 R156, desc[UR36][R8.64+0xf8] ;  /* 0x0000f824089c7981 */ /* 0x000f64000c1e1100 */
[----:B-----5:R-:W-:-:S05]  /*6850*/  PRMT R12, R156, 0x8880, RZ ;  /* 0x000088809c0c7816 */ /* 0x020fca00000000ff */
[----:B------:R-:W-:-:S07]  /*6860*/  IMAD R3, R12, R155, RZ ;  /* 0x0000009b0c037224 */ /* 0x000fce00078e02ff */
.L_x_283:
[----:B------:R-:W-:Y:S05]  /*6870*/  BSYNC B1 ;  /* 0x0000000000017941 */ /* 0x000fea0003800000 */
.L_x_282:
[----:B-1----:R-:W-:Y:S01]  /*6880*/  @!P3 IMAD R13, R148, R154, R3 ;  /* 0x0000009a940db224 */ /* 0x002fe200078e0203 */
[----:B------:R-:W-:Y:S04]  /*6890*/  BSSY B1, `(.L_x_284) ;  /* 0x0000006000017945 */ /* 0x000fe80003800000 */
[----:B------:R1:W-:Y:S01]  /*68a0*/  @!P3 STG.E.U8 desc[UR36][R4.64+0xf8], R13 ;  /* 0x0000f80d0400b986 */ /* 0x0003e2000c101124 */
[----:B------:R-:W-:Y:S05]  /*68b0*/  @P1 BRA `(.L_x_285) ;  /* 0x00000000000c1947 */ /* 0x000fea0003800000 */
[----:B------:R-:W5:Y:S02]  /*68c0*/  LDG.E.U8 R156, desc[UR36][R8.64+0xf9] ;  /* 0x0000f924089c7981 */ /* 0x000f64000c1e1100 */
[----:B-----5:R-:W-:-:S05]  /*68d0*/  PRMT R12, R156, 0x8880, RZ ;  /* 0x000088809c0c7816 */ /* 0x020fca00000000ff */
[----:B------:R-:W-:-:S07]  /*68e0*/  IMAD R3, R12, R155, RZ ;  /* 0x0000009b0c037224 */ /* 0x000fce00078e02ff */
.L_x_285:
[----:B------:R-:W-:Y:S05]  /*68f0*/  BSYNC B1 ;  /* 0x0000000000017941 */ /* 0x000fea0003800000 */
.L_x_284:
[----:B------:R-:W-:Y:S01]  /*6900*/  @!P1 IMAD R149, R149, R154, R3 ;  /* 0x0000009a95959224 */ /* 0x000fe200078e0203 */
[----:B------:R-:W-:Y:S04]  /*6910*/  BSSY B1, `(.L_x_286) ;  /* 0x0000006000017945 */ /* 0x000fe80003800000 */
[----:B------:R0:W-:Y:S01]  /*6920*/  @!P1 STG.E.U8 desc[UR36][R4.64+0xf9], R149 ;  /* 0x0000f99504009986 */ /* 0x0001e2000c101124 */
[----:B------:R-:W-:Y:S05]  /*6930*/  @P4 BRA `(.L_x_287) ;  /* 0x00000000000c4947 */ /* 0x000fea0003800000 */
[----:B------:R-:W0:Y:S02]  /*6940*/  LDG.E.U8 R156, desc[UR36][R10.64+0xf8] ;  /* 0x0000f8240a9c7981 */ /* 0x000e24000c1e1100 */
[----:B012-4-:R-:W-:-:S05]  /*6950*/  PRMT R4, R156, 0x8880, RZ ;  /* 0x000088809c047816 */ /* 0x017fca00000000ff */
[----:B------:R-:W-:-:S07]  /*6960*/  IMAD R3, R4, R155, RZ ;  /* 0x0000009b04037224 */ /* 0x000fce00078e02ff */
.L_x_287:
[----:B------:R-:W-:Y:S05]  /*6970*/  BSYNC B1 ;  /* 0x0000000000017941 */ /* 0x000fea0003800000 */
.L_x_286:
[----:B012-4-:R-:W-:Y:S01]  /*6980*/  @!P4 IMAD R5, R150, R154, R3 ;  /* 0x0000009a9605c224 */ /* 0x017fe200078e0203 */
[----:B------:R-:W-:Y:S01]  /*6990*/  ISETP.LT.OR P0, PT, R0, 0xfa, !P0 ;  /* 0x000000fa0000780c */ /* 0x000fe20004701670 */
[----:B------:R-:W-:Y:S03]  /*69a0*/  BSSY B1, `(.L_x_288) ;  /* 0x0000006000017945 */ /* 0x000fe60003800000 */
[----:B------:R0:W-:Y:S09]  /*69b0*/  @!P4 STG.E.U8 desc[UR36][R6.64+0xf8], R5 ;  /* 0x0000f8050600c986 */ /* 0x0001f2000c101124 */
[----:B------:R-:W-:Y:S05]  /*69c0*/  @P0 BRA `(.L_x_289) ;  /* 0x00000000000c0947 */ /* 0x000fea0003800000 */
[----:B------:R-:W2:Y:S02]  /*69d0*/  LDG.E.U8 R156, desc[UR36][R10.64+0xf9] ;  /* 0x0000f9240a9c7981 */ /* 0x000ea4000c1e1100 */
[----:B--2---:R-:W-:-:S05]  /*69e0*/  PRMT R0, R156, 0x8880, RZ ;  /* 0x000088809c007816 */ /* 0x004fca00000000ff */
[----:B------:R-:W-:-:S07]  /*69f0*/  IMAD R3, R0, R155, RZ ;  /* 0x0000009b00037224 */ /* 0x000fce00078e02ff */
.L_x_289:
[----:B------:R-:W-:Y:S05]  /*6a00*/  BSYNC B1 ;  /* 0x0000000000017941 */ /* 0x000fea0003800000 */
.L_x_288:
[----:B------:R-:W-:Y:S01]  /*6a10*/  IMAD R3, R151, R154, R3 ;  /* 0x0000009a97037224 */ /* 0x000fe200078e0203 */
[----:B------:R-:W-:Y:S06]  /*6a20*/  @P0 BRA `(.L_x_290) ;  /* 0x0000001800100947 */ /* 0x000fec0003800000 */
[----:B------:R1:W-:Y:S01]  /*6a30*/  STG.E.U8 desc[UR36][R6.64+0xf9], R3 ;  /* 0x0000f90306007986 */ /* 0x0003e2000c101124 */
[----:B------:R-:W-:Y:S05]  /*6a40*/  BRA `(.L_x_290) ;  /* 0x0000001800087947 */ /* 0x000fea0003800000 */
.L_x_33:
[C---:B------:R-:W-:Y:S02]  /*6a50*/  ISETP.GE.AND P1, PT, R20.reuse, 0x1, PT ;  /* 0x000000011400780c */ /* 0x040fe40003f26270 */
[----:B------:R-:W-:Y:S02]  /*6a60*/  ISETP.GE.AND P0, PT, R20, 0x9, PT ;  /* 0x000000091400780c */ /* 0x000fe40003f06270 */
[C---:B------:R-:W-:Y:S02]  /*6a70*/  ISETP.LT.OR P2, PT, R0.reuse, 0x1, !P1 ;  /* 0x000000010000780c */ /* 0x040fe40004f41670 */
[C---:B------:R-:W-:Y:S02]  /*6a80*/  ISETP.LT.OR P3, PT, R0.reuse, 0x2, !P1 ;  /* 0x000000020000780c */ /* 0x040fe40004f61670 */
[----:B------:R-:W-:-:S09]  /*6a90*/  ISETP.LT.OR P4, PT, R0, 0x1, !P0 ;  /* 0x000000010000780c */ /* 0x000fd20004781670 */
[-C--:B------:R-:W-:Y:S02]  /*6aa0*/  @!P2 IMAD R3, R24, R154.reuse, RZ ;  /* 0x0000009a1803a224 */ /* 0x080fe400078e02ff */
[-C--:B------:R-:W-:Y:S02]  /*6ab0*/  @!P3 IMAD R25, R25, R154.reuse, RZ ;  /* 0x0000009a1919b224 */ /* 0x080fe400078e02ff */
[----:B------:R-:W-:Y:S01]  /*6ac0*/  @!P4 IMAD R9, R26, R154, RZ ;  /* 0x0000009a1a09c224 */ /* 0x000fe200078e02ff */
[----:B------:R0:W-:Y:S01]  /*6ad0*/  @!P2 STG.E.U8 desc[UR36][R4.64], R3 ;  /* 0x000000030400a986 */ /* 0x0001e2000c101124 */
[----:B------:R-:W-:-:S03]  /*6ae0*/  ISETP.LT.OR P2, PT, R0, 0x2, !P0 ;  /* 0x000000020000780c */ /* 0x000fc60004741670 */
[----:B------:R-:W-:Y:S01]  /*6af0*/  @!P3 STG.E.U8 desc[UR36][R4.64+0x1], R25 ;  /* 0x000001190400b986 */ /* 0x000fe2000c101124 */
[----:B------:R-:W-:-:S03]  /*6b00*/  ISETP.LT.OR P3, PT, R0, 0x9, !P1 ;  /* 0x000000090000780c */ /* 0x000fc60004f61670 */
[----:B------:R1:W-:Y:S01]  /*6b10*/  @!P4 STG.E.U8 desc[UR36][R6.64], R9 ;  /* 0x000000090600c986 */ /* 0x0003e2000c101124 */
[----:B------:R-:W-:-:S05]  /*6b20*/  ISETP.LT.OR P4, PT, R0, 0xa, !P1 ;  /* 0x0000000a0000780c */ /* 0x000fca0004f81670 */
[----:B------:R-:W-:-:S04]  /*6b30*/  @!P2 IMAD R27, R27, R154, RZ ;  /* 0x0000009a1b1ba224 */ /* 0x000fc800078e02ff */
[-C--:B------:R-:W-:Y:S01]  /*6b40*/  @!P3 IMAD R11, R28, R154.reuse, RZ ;  /* 0x0000009a1c0bb224 */ /* 0x080fe200078e02ff */
[----:B------:R-:W-:Y:S01]  /*6b50*/  @!P2 STG.E.U8 desc[UR36][R6.64+0x1], R27 ;  /* 0x0000011b0600a986 */ /* 0x000fe2000c101124 */
[C---:B------:R-:W-:Y:S02]  /*6b60*/  ISETP.LT.OR P2, PT, R0.reuse, 0x9, !P0 ;  /* 0x000000090000780c */ /* 0x040fe40004741670 */
[----:B------:R-:W-:Y:S01]  /*6b70*/  @!P4 IMAD R29, R29, R154, RZ ;  /* 0x0000009a1d1dc224 */ /* 0x000fe200078e02ff */
[----:B------:R2:W-:Y:S01]  /*6b80*/  @!P3 STG.E.U8 desc[UR36][R4.64+0x8], R11 ;  /* 0x0000080b0400b986 */ /* 0x0005e2000c101124 */
[----:B------:R-:W-:-:S03]  /*6b90*/  ISETP.LT.OR P3, PT, R0, 0xa, !P0 ;  /* 0x0000000a0000780c */ /* 0x000fc60004761670 */
[----:B------:R-:W-:Y:S01]  /*6ba0*/  @!P4 STG.E.U8 desc[UR36][R4.64+0x9], R29 ;  /* 0x0000091d0400c986 */ /* 0x000fe2000c101124 */
[----:B------:R-:W-:-:S05]  /*6bb0*/  ISETP.LT.OR P4, PT, R0, 0x11, !P1 ;  /* 0x000000110000780c */ /* 0x000fca0004f81670 */
[----:B0-----:R-:W-:-:S04]  /*6bc0*/  @!P2 IMAD R3, R30, R154, RZ ;  /* 0x0000009a1e03a224 */ /* 0x001fc800078e02ff */
[-C--:B------:R-:W-:Y:S01]  /*6bd0*/  @!P3 IMAD R31, R31, R154.reuse, RZ ;  /* 0x0000009a1f1fb224 */ /* 0x080fe200078e02ff */
[----:B------:R0:W-:Y:S01]  /*6be0*/  @!P2 STG.E.U8 desc[UR36][R6.64+0x8], R3 ;  /* 0x000008030600a986 */ /* 0x0001e2000c101124 */
[----:B------:R-:W-:Y:S02]  /*6bf0*/  ISETP.LT.OR P2, PT, R0, 0x12, !P1 ;  /* 0x000000120000780c */ /* 0x000fe40004f41670 */
[----:B-1----:R-:W-:Y:S01]  /*6c00*/  @!P4 IMAD R9, R32, R154, RZ ;  /* 0x0000009a2009c224 */ /* 0x002fe200078e02ff */
[----:B------:R-:W-:Y:S01]  /*6c10*/  @!P3 STG.E.U8 desc[UR36][R6.64+0x9], R31 ;  /* 0x0000091f0600b986 */ /* 0x000fe2000c101124 */
[----:B------:R-:W-:-:S03]  /*6c20*/  ISETP.LT.OR P3, PT, R0, 0x11, !P0 ;  /* 0x000000110000780c */ /* 0x000fc60004761670 */
[----:B------:R1:W-:Y:S01]  /*6c30*/  @!P4 STG.E.U8 desc[UR36][R4.64+0x10], R9 ;  /* 0x000010090400c986 */ /* 0x0003e2000c101124 */
[----:B------:R-:W-:-:S05]  /*6c40*/  ISETP.LT.OR P4, PT, R0, 0x12, !P0 ;  /* 0x000000120000780c */ /* 0x000fca0004781670 */
[----:B------:R-:W-:-:S04]  /*6c50*/  @!P2 IMAD R33, R33, R154, RZ ;  /* 0x0000009a2121a224 */ /* 0x000fc800078e02ff */
[-C--:B--2---:R-:W-:Y:S01]  /*6c60*/  @!P3 IMAD R11, R34, R154.reuse, RZ ;  /* 0x0000009a220bb224 */ /* 0x084fe200078e02ff */
        /* <DEDUP_REMOVED lines=336> */
[----:B------:R4:W-:Y:S01]  /*8170*/  @!P3 STG.E.U8 desc[UR36][R4.64+0xf1], R145 ;  /* 0x0000f1910400b986 */ /* 0x0009e2000c101124 */
[C---:B------:R-:W-:Y:S02]  /*8180*/  ISETP.LT.OR P3, PT, R0.reuse, 0xf9, !P1 ;  /* 0x000000f90000780c */ /* 0x040fe40004f61670 */
[C---:B------:R-:W-:Y:S01]  /*8190*/  ISETP.LT.OR P1, PT, R0.reuse, 0xfa, !P1 ;  /* 0x000000fa0000780c */ /* 0x040fe20004f21670 */
[----:B------:R4:W-:Y:S01]  /*81a0*/  @!P4 STG.E.U8 desc[UR36][R6.64+0xf0], R9 ;  /* 0x0000f0090600c986 */ /* 0x0009e2000c101124 */
[----:B------:R-:W-:-:S02]  /*81b0*/  ISETP.LT.OR P4, PT, R0, 0xf9, !P0 ;  /* 0x000000f90000780c */ /* 0x000fc40004781670 */
[----:B------:R-:W-:-:S03]  /*81c0*/  ISETP.LT.OR P0, PT, R0, 0xfa, !P0 ;  /* 0x000000fa0000780c */ /* 0x000fc60004701670 */
[----:B------:R-:W-:-:S04]  /*81d0*/  @!P2 IMAD R147, R147, R154, RZ ;  /* 0x0000009a9393a224 */ /* 0x000fc800078e02ff */
[-C--:B--2---:R-:W-:Y:S01]  /*81e0*/  @!P3 IMAD R11, R148, R154.reuse, RZ ;  /* 0x0000009a940bb224 */ /* 0x084fe200078e02ff */
[----:B------:R4:W-:Y:S01]  /*81f0*/  @!P2 STG.E.U8 desc[UR36][R6.64+0xf1], R147 ;  /* 0x0000f1930600a986 */ /* 0x0009e2000c101124 */
[-C--:B------:R-:W-:Y:S02]  /*8200*/  @!P1 IMAD R149, R149, R154.reuse, RZ ;  /* 0x0000009a95959224 */ /* 0x080fe400078e02ff */
[-C--:B0-----:R-:W-:Y:S01]  /*8210*/  @!P4 IMAD R3, R150, R154.reuse, RZ ;  /* 0x0000009a9603c224 */ /* 0x081fe200078e02ff */
[----:B------:R4:W-:Y:S01]  /*8220*/  @!P3 STG.E.U8 desc[UR36][R4.64+0xf8], R11 ;  /* 0x0000f80b0400b986 */ /* 0x0009e2000c101124 */
[----:B------:R-:W-:-:S03]  /*8230*/  @!P0 IMAD R151, R151, R154, RZ ;  /* 0x0000009a97978224 */ /* 0x000fc600078e02ff */
[----:B------:R4:W-:Y:S04]  /*8240*/  @!P1 STG.E.U8 desc[UR36][R4.64+0xf9], R149 ;  /* 0x0000f99504009986 */ /* 0x0009e8000c101124 */
[----:B------:R4:W-:Y:S04]  /*8250*/  @!P4 STG.E.U8 desc[UR36][R6.64+0xf8], R3 ;  /* 0x0000f8030600c986 */ /* 0x0009e8000c101124 */
[----:B------:R4:W-:Y:S02]  /*8260*/  @!P0 STG.E.U8 desc[UR36][R6.64+0xf9], R151 ;  /* 0x0000f99706008986 */ /* 0x0009e4000c101124 */
.L_x_290:
[----:B------:R-:W-:Y:S05]  /*8270*/  BSYNC B0 ;  /* 0x0000000000007941 */ /* 0x000fea0003800000 */
.L_x_32:
[----:B------:R-:W-:Y:S01]  /*8280*/  ULDC UR4, c[0x0][0xc] ;  /* 0x0000030000047ab9 */ /* 0x000fe20000000800 */
[----:B------:R-:W-:Y:S01]  /*8290*/  ULDC UR5, c[0x0][0x10] ;  /* 0x0000040000057ab9 */ /* 0x000fe20000000800 */
[----:B-1--4-:R-:W1:Y:S01]  /*82a0*/  LDC R3, c[0x0][0x14] ;  /* 0x00000500ff037b82 */ /* 0x012e620000000800 */
[----:B------:R-:W-:Y:S01]  /*82b0*/  UIMAD.WIDE.U32 UR4, UR4, UR5, URZ ;  /* 0x00000005040472a5 */ /* 0x000fe2000f8e003f */
[----:B------:R-:W-:Y:S01]  /*82c0*/  PRMT R0, RZ, 0x7610, R0 ;  /* 0x00007610ff007816 */ /* 0x000fe20000000000 */
[----:B------:R-:W-:Y:S02]  /*82d0*/  IMAD.MOV.U32 R152, RZ, RZ, -0x1 ;  /* 0xffffffffff987424 */ /* 0x000fe400078e00ff */
[----:B------:R-:W-:Y:S02]  /*82e0*/  IMAD.MOV.U32 R22, RZ, RZ, -0x1 ;  /* 0xffffffffff167424 */ /* 0x000fe400078e00ff */
[----:B-1----:R-:W-:-:S04]  /*82f0*/  IMAD.WIDE.U32 R16, R3, UR4, R16 ;  /* 0x0000000403107c25 */ /* 0x002fc8000f8e0010 */
[----:B------:R-:W-:Y:S01]  /*8300*/  IMAD R3, R3, UR5, RZ ;  /* 0x0000000503037c24 */ /* 0x000fe2000f8e02ff */
[----:B------:R-:W-:Y:S02]  /*8310*/  ULDC.64 UR4, c[0x0][0x650] ;  /* 0x0001940000047ab9 */ /* 0x000fe40000000a00 */
[----:B------:R-:W-:Y:S01]  /*8320*/  ISETP.GE.U32.AND P0, PT, R16, UR4, PT ;  /* 0x0000000410007c0c */ /* 0x000fe2000bf06070 */
[----:B------:R-:W-:-:S05]  /*8330*/  IMAD.IADD R17, R17, 0x1, R3 ;  /* 0x0000000111117824 */ /* 0x000fca00078e0203 */
[----:B------:R-:W-:-:S13]  /*8340*/  ISETP.GE.U32.AND.EX P0, PT, R17, UR5, PT, P0 ;  /* 0x0000000511007c0c */ /* 0x000fda000bf06100 */
[----:B------:R-:W-:Y:S05]  /*8350*/  @P0 BRA `(.L_x_291) ;  /* 0x0000000400640947 */ /* 0x000fea0003800000 */
[----:B------:R-:W1:Y:S01]  /*8360*/  S2R R12, SR_CTAID.X ;  /* 0x00000000000c7919 */ /* 0x000e620000002500 */
[----:B------:R-:W2:Y:S01]  /*8370*/  LDC.64 R10, c[0x0][0x628] ;  /* 0x00018a00ff0a7b82 */ /* 0x000ea20000000a00 */
[----:B------:R-:W-:Y:S01]  /*8380*/  ULDC UR4, c[0x0][0x150] ;  /* 0x0000540000047ab9 */ /* 0x000fe20000000800 */
[----:B------:R-:W-:Y:S01]  /*8390*/  IMAD.MOV.U32 R8, RZ, RZ, R16 ;  /* 0x000000ffff087224 */ /* 0x000fe200078e0010 */
[----:B------:R-:W4:Y:S01]  /*83a0*/  S2R R24, SR_CTAID.Y ;  /* 0x0000000000187919 */ /* 0x000f220000002600 */
[----:B------:R-:W-:-:S04]  /*83b0*/  IMAD.MOV.U32 R9, RZ, RZ, R17 ;  /* 0x000000ffff097224 */ /* 0x000fc800078e0011 */
[----:B------:R-:W0:Y:S08]  /*83c0*/  LDC R21, c[0x0][0x144] ;  /* 0x00005100ff157b82 */ /* 0x000e300000000800 */
[----:B------:R-:W0:Y:S08]  /*83d0*/  LDC R0, c[0x0][0x630] ;  /* 0x00018c00ff007b82 */ /* 0x000e300000000800 */
[----:B------:R-:W0:Y:S01]  /*83e0*/  LDC.64 R14, c[0x0][0x620] ;  /* 0x00018800ff0e7b82 */ /* 0x000e220000000a00 */
[----:B--2---:R-:W-:-:S04]  /*83f0*/  ISETP.NE.U32.AND P0, PT, R10, RZ, PT ;  /* 0x000000ff0a00720c */ /* 0x004fc80003f05070 */
[----:B------:R-:W-:Y:S02]  /*8400*/  ISETP.NE.AND.EX P0, PT, R11, RZ, PT, P0 ;  /* 0x000000ff0b00720c */ /* 0x000fe40003f05300 */
[----:B-1----:R-:W-:-:S05]  /*8410*/  I2FP.F32.U32 R3, R12 ;  /* 0x0000000c00037245 */ /* 0x002fca0000201000 */
[----:B------:R-:W-:-:S04]  /*8420*/  FMUL R3, R3, UR4 ;  /* 0x0000000403037c20 */ /* 0x000fc80008400000 */
[----:B------:R1:W2:Y:S02]  /*8430*/  F2I.U32.TRUNC.NTZ R20, R3 ;  /* 0x0000000300147305 */ /* 0x0002a4000020f000 */
[----:B----4-:R-:W-:Y:S05]  /*8440*/  @!P0 BRA `(.L_x_292) ;  /* 0x0000000000288947 */ /* 0x010fea0003800000 */
[----:B-1----:R-:W1:Y:S02]  /*8450*/  LDC R3, c[0x0][0x634] ;  /* 0x00018d00ff037b82 */ /* 0x002e640000000800 */
[----:B-1----:R-:W-:-:S05]  /*8460*/  IADD3 R3, P0, R16, R3, RZ ;  /* 0x0000000310037210 */ /* 0x002fca0007f1e0ff */
[----:B------:R-:W-:-:S04]  /*8470*/  IMAD.X R13, RZ, RZ, R17, P0 ;  /* 0x000000ffff0d7224 */ /* 0x000fc800000e0611 */
[----:B0-----:R-:W-:-:S04]  /*8480*/  IMAD.WIDE.U32 R4, R13, R10, RZ ;  /* 0x0000000a0d047225 */ /* 0x001fc800078e00ff */
[----:B---3--:R-:W-:-:S04]  /*8490*/  IMAD.WIDE.U32 R6, P0, R3, R11, R4 ;  /* 0x0000000b03067225 */ /* 0x008fc80007800004 */
[----:B------:R-:W-:-:S04]  /*84a0*/  IMAD.WIDE.U32 R4, R3, R10, RZ ;  /* 0x0000000a03047225 */ /* 0x000fc800078e00ff */
[----:B------:R-:W-:Y:S01]  /*84b0*/  IMAD.X R9, RZ, RZ, RZ, P0 ;  /* 0x000000ffff097224 */ /* 0x000fe200000e06ff */
[----:B------:R-:W-:Y:S01]  /*84c0*/  IADD3 RZ, P0, R5, R6, RZ ;  /* 0x0000000605ff7210 */ /* 0x000fe20007f1e0ff */
[----:B------:R-:W-:-:S04]  /*84d0*/  IMAD.MOV.U32 R8, RZ, RZ, R7 ;  /* 0x000000ffff087224 */ /* 0x000fc800078e0007 */
[----:B------:R-:W-:-:S08]  /*84e0*/  IMAD.WIDE.U32.X R8, R13, R11, R8, P0 ;  /* 0x0000000b0d087225 */ /* 0x000fd000000e0408 */
.L_x_292:
[----:B------:R-:W4:Y:S01]  /*84f0*/  LDC.64 R30, c[0x0][0x640] ;  /* 0x00019000ff1e7b82 */ /* 0x000f220000000a00 */
[-CC-:B0-----:R-:W-:Y:S01]  /*8500*/  SHF.R.U64 R22, R8, R0.reuse, R9.reuse ;  /* 0x0000000008167219 */ /* 0x181fe20000001209 */
[----:B--2---:R-:W-:Y:S01]  /*8510*/  IMAD.MOV R20, RZ, RZ, -R20 ;  /* 0x000000ffff147224 */ /* 0x004fe200078e0a14 */
[----:B------:R-:W-:Y:S01]  /*8520*/  SHF.R.U32.HI R0, RZ, R0, R9 ;  /* 0x00000000ff007219 */ /* 0x000fe20000011609 */
[----:B------:R-:W-:Y:S01]  /*8530*/  ULDC UR4, c[0x0][0x154] ;  /* 0x0000550000047ab9 */ /* 0x000fe20000000800 */
[----:B-1----:R-:W-:Y:S01]  /*8540*/  IADD3 R3, P0, RZ, -R22, RZ ;  /* 0x80000016ff037210 */ /* 0x002fe20007f1e0ff */
[----:B------:R-:W-:Y:S02]  /*8550*/  IMAD R26, R21, R20, R12 ;  /* 0x00000014151a7224 */ /* 0x000fe400078e020c */
[----:B---3--:R-:W0:Y:S01]  /*8560*/  LDC R6, c[0x0][0x618] ;  /* 0x00018600ff067b82 */ /* 0x008e220000000800 */
[----:B------:R-:W-:Y:S02]  /*8570*/  IMAD.MOV.U32 R7, RZ, RZ, 0x1 ;  /* 0x00000001ff077424 */ /* 0x000fe400078e00ff */
[----:B------:R-:W-:-:S04]  /*8580*/  IMAD.X R5, RZ, RZ, ~R0, P0 ;  /* 0x000000ffff057224 */ /* 0x000fc800000e0e00 */
[-C--:B------:R-:W-:Y:S01]  /*8590*/  IMAD R0, R5, R14.reuse, RZ ;  /* 0x0000000e05007224 */ /* 0x080fe200078e02ff */
[----:B------:R-:W1:Y:S01]  /*85a0*/  LDC R8, c[0x0][0x608] ;  /* 0x00018200ff087b82 */ /* 0x000e620000000800 */
[----:B------:R-:W-:-:S04]  /*85b0*/  IMAD.WIDE.U32 R4, R3, R14, R16 ;  /* 0x0000000e03047225 */ /* 0x000fc800078e0010 */
[----:B------:R-:W-:Y:S01]  /*85c0*/  IMAD R3, R3, R15, R0 ;  /* 0x0000000f03037224 */ /* 0x000fe200078e0200 */
[----:B------:R-:W-:Y:S02]  /*85d0*/  I2FP.F32.U32 R0, R24 ;  /* 0x0000001800007245 */ /* 0x000fe40000201000 */
[----:B------:R-:W2:Y:S01]  /*85e0*/  LDC R28, c[0x0][0x658] ;  /* 0x00019600ff1c7b82 */ /* 0x000ea20000000800 */
[----:B------:R-:W-:Y:S01]  /*85f0*/  IMAD.IADD R3, R5, 0x1, R3 ;  /* 0x0000000105037824 */ /* 0x000fe200078e0203 */
[----:B----4-:R-:W-:Y:S01]  /*8600*/  ISETP.NE.U32.AND P0, PT, R30, RZ, PT ;  /* 0x000000ff1e00720c */ /* 0x010fe20003f05070 */
[----:B------:R-:W-:Y:S01]  /*8610*/  FMUL R0, R0, UR4 ;  /* 0x0000000400007c20 */ /* 0x000fe20008400000 */
[----:B------:R-:W-:Y:S02]  /*8620*/  IMAD.MOV.U32 R5, RZ, RZ, -0x1 ;  /* 0xffffffffff057424 */ /* 0x000fe400078e00ff */
[----:B------:R-:W-:Y:S01]  /*8630*/  ISETP.NE.AND.EX P0, PT, R31, RZ, PT, P0 ;  /* 0x000000ff1f00720c */ /* 0x000fe20003f05300 */
[----:B------:R3:W4:Y:S01]  /*8640*/  F2I.U32.TRUNC.NTZ R13, R0 ;  /* 0x00000000000d7305 */ /* 0x000722000020f000 */
[----:B------:R-:W3:Y:S01]  /*8650*/  LDC R15, c[0x0][0x148] ;  /* 0x00005200ff0f7b82 */ /* 0x000ee20000000800 */
[----:B0-----:R-:W-:-:S02]  /*8660*/  SHF.R.U64 R12, R4, R6, R3 ;  /* 0x00000006040c7219 */ /* 0x001fc40000001203 */
[----:B------:R-:W-:-:S05]  /*8670*/  SHF.R.U32.HI R3, RZ, R6, R3 ;  /* 0x00000006ff037219 */ /* 0x000fca0000011603 */
[----:B------:R-:W0:Y:S01]  /*8680*/  LDC R20, c[0x0][0x600] ;  /* 0x00018000ff147b82 */ /* 0x000e220000000800 */
[-CC-:B-1----:R-:W-:Y:S02]  /*8690*/  SHF.R.U64 R10, R12, R8.reuse, R3.reuse ;  /* 0x000000080c0a7219 */ /* 0x182fe40000001203 */
[----:B------:R-:W-:-:S05]  /*86a0*/  SHF.R.U32.HI R3, RZ, R8, R3 ;  /* 0x00000008ff037219 */ /* 0x000fca0000011603 */
[----:B------:R-:W1:Y:S01]  /*86b0*/  LDC R21, c[0x0][0x648] ;  /* 0x00019200ff157b82 */ /* 0x000e620000000800 */
[-C--:B--2---:R-:W-:Y:S02]  /*86c0*/  SHF.L.U32 R4, R5, R28.reuse, RZ ;  /* 0x0000001c05047219 */ /* 0x084fe400000006ff */
[-CC-:B------:R-:W-:Y:S02]  /*86d0*/  SHF.R.U64 R14, R10, R28.reuse, R3.reuse ;  /* 0x0000001c0a0e7219 */ /* 0x180fe40000001203 */
[----:B------:R-:W-:Y:S02]  /*86e0*/  SHF.R.U32.HI R5, RZ, R28, R3 ;  /* 0x0000001cff057219 */ /* 0x000fe40000011603 */
[----:B------:R-:W-:Y:S01]  /*86f0*/  LOP3.LUT R153, RZ, R4, RZ, 0x33, !PT ;  /* 0x00000004ff997212 */ /* 0x000fe200078e33ff */
[----:B------:R-:W2:Y:S01]  /*8700*/  LDC R25, c[0x0][0x638] ;  /* 0x00018e00ff197b82 */ /* 0x000ea20000000800 */
[----:B------:R-:W-:Y:S01]  /*8710*/  SHF.L.U32 R28, R7, R28, RZ ;  /* 0x0000001c071c7219 */ /* 0x000fe200000006ff */
[----:B------:R-:W-:-:S06]  /*8720*/  IMAD.MOV.U32 R4, RZ, RZ, R14 ;  /* 0x000000ffff047224 */ /* 0x000fcc00078e000e */
[----:B------:R-:W0:Y:S01]  /*8730*/  LDC R27, c[0x0][0x610] ;  /* 0x00018400ff1b7b82 */ /* 0x000e220000000800 */
[----:B----4-:R-:W-:Y:S05]  /*8740*/  @!P0 BRA `(.L_x_293) ;  /* 0x0000000000288947 */ /* 0x010fea0003800000 */
        /* <DEDUP_REMOVED lines=10> */
.L_x_293:
[----:B------:R-:W-:Y:S01]  /*87f0*/  ISETP.NE.AND P0, PT, R2, 0x1, PT ;  /* 0x000000010200780c */ /* 0x000fe20003f05270 */
[----:B------:R-:W-:Y:S01]  /*8800*/  IMAD.MOV R13, RZ, RZ, -R13 ;  /* 0x000000ffff0d7224 */ /* 0x000fe200078e0a0d */
[----:B-1-3--:R-:W-:Y:S01]  /*8810*/  SHF.R.U64 R0, R4, R21, R5 ;  /* 0x0000001504007219 */ /* 0x00afe20000001205 */
[----:B0-----:R-:W-:Y:S01]  /*8820*/  VIADD R5, R20, 0xffffffff ;  /* 0xffffffff14057836 */ /* 0x001fe20000000000 */
[----:B------:R-:W-:-:S03]  /*8830*/  LOP3.LUT R153, R10, R153, RZ, 0xc0, !PT ;  /* 0x000000990a997212 */ /* 0x000fc600078ec0ff */
[----:B------:R-:W-:Y:S01]  /*8840*/  IMAD.MOV R3, RZ, RZ, -R0 ;  /* 0x000000ffff037224 */ /* 0x000fe200078e0a00 */
[----:B------:R-:W-:Y:S01]  /*8850*/  LOP3.LUT R5, R12, R5, RZ, 0xc0, !PT ;  /* 0x000000050c057212 */ /* 0x000fe200078ec0ff */
[----:B------:R-:W-:Y:S02]  /*8860*/  IMAD R153, R28, R0, R153 ;  /* 0x000000001c997224 */ /* 0x000fe400078e0299 */
[----:B--2---:R-:W-:Y:S02]  /*8870*/  IMAD R0, R3, R25, R14 ;  /* 0x0000001903007224 */ /* 0x004fe400078e020e */
[----:B------:R-:W-:Y:S02]  /*8880*/  @P0 IMAD R26, R15, R13, R24 ;  /* 0x0000000d0f1a0224 */ /* 0x000fe400078e0218 */
[----:B------:R-:W-:Y:S02]  /*8890*/  IMAD R4, R0, R20, R5 ;  /* 0x0000001400047224 */ /* 0x000fe400078e0205 */
[----:B------:R-:W-:-:S02]  /*88a0*/  IMAD R153, R153, R27, R26 ;  /* 0x0000001b99997224 */ /* 0x000fc400078e021a */
[----:B------:R-:W-:-:S03]  /*88b0*/  IMAD.MOV.U32 R3, RZ, RZ, 0x1 ;  /* 0x00000001ff037424 */ /* 0x000fc600078e00ff */
[----:B------:R-:W-:Y:S02]  /*88c0*/  SEL R152, R4, R153, !P0 ;  /* 0x0000009904987207 */ /* 0x000fe40004000000 */
[----:B------:R-:W-:Y:S02]  /*88d0*/  PRMT R0, R3, 0x7610, R0 ;  /* 0x0000761003007816 */ /* 0x000fe40000000000 */
[----:B------:R-:W-:-:S07]  /*88e0*/  SEL R153, R153, R4, !P0 ;  /* 0x0000000499997207 */ /* 0x000fce0004000000 */
.L_x_291:
[----:B------:R-:W-:-:S13]  /*88f0*/  LOP3.LUT P0, RZ, R0, 0xff, RZ, 0xc0, !PT ;  /* 0x000000ff00ff7812 */ /* 0x000fda000780c0ff */
[----:B------:R-:W-:Y:S05]  /*8900*/  @P0 BRA `(.L_x_294) ;  /* 0xffffff88001c0947 */ /* 0x000fea000383ffff */
[----:B------:R-:W-:Y:S05]  /*8910*/  EXIT ;  /* 0x000000000000794d */ /* 0x000fea0003800000 */
.L_x_7:
[----:B0-----:R-:W-:Y:S01]  /*8920*/  ULDC.64 UR4, c[0x0][0x650] ;  /* 0x0001940000047ab9 */ /* 0x001fe20000000a00 */
        /* <DEDUP_REMOVED lines=25> */
.L_x_296:
[----:B------:R-:W0:Y:S01]  /*8ac0*/  LDC.64 R26, c[0x0][0x640] ;  /* 0x00019000ff1a7b82 */ /* 0x000e220000000a00 */
[-CC-:B------:R-:W-:Y:S01]  /*8ad0*/  SHF.R.U64 R20, R12, R8.reuse, R13.reuse ;  /* 0x000000080c147219 */ /* 0x180fe2000000120d */
[----:B------:R-:W-:Y:S01]  /*8ae0*/  IMAD.MOV.U32 R30, RZ, RZ, 0x1 ;  /* 0x00000001ff1e7424 */ /* 0x000fe200078e00ff */
[----:B------:R-:W-:Y:S02]  /*8af0*/  SHF.R.U32.HI R6, RZ, R8, R13 ;  /* 0x00000008ff067219 */ /* 0x000fe4000001160d */
[----:B------:R-:W-:-:S03]  /*8b00*/  IADD3 R11, P0, RZ, -R20, RZ ;  /* 0x80000014ff0b7210 */ /* 0x000fc60007f1e0ff */
[----:B------:R-:W1:Y:S02]  /*8b10*/  LDC R10, c[0x0][0x618] ;  /* 0x00018600ff0a7b82 */ /* 0x000e640000000800 */
[----:B------:R-:W-:-:S04]  /*8b20*/  IMAD.X R7, RZ, RZ, ~R6, P0 ;  /* 0x000000ffff077224 */ /* 0x000fc800000e0e06 */
[-C--:B------:R-:W-:Y:S02]  /*8b30*/  IMAD R8, R7, R22.reuse, RZ ;  /* 0x0000001607087224 */ /* 0x080fe400078e02ff */
[----:B------:R-:W2:Y:S01]  /*8b40*/  LDC R12, c[0x0][0x608] ;  /* 0x00018200ff0c7b82 */ /* 0x000ea20000000800 */
[----:B------:R-:W-:-:S04]  /*8b50*/  IMAD.WIDE.U32 R6, R11, R22, R16 ;  /* 0x000000160b067225 */ /* 0x000fc800078e0010 */
[----:B------:R-:W-:-:S03]  /*8b60*/  IMAD R11, R11, R23, R8 ;  /* 0x000000170b0b7224 */ /* 0x000fc600078e0208 */
[----:B------:R-:W3:Y:S01]  /*8b70*/  LDC R25, c[0x0][0x658] ;  /* 0x00019600ff197b82 */ /* 0x000ee20000000800 */
[----:B------:R-:W-:Y:S01]  /*8b80*/  IMAD.IADD R7, R7, 0x1, R11 ;  /* 0x0000000107077824 */ /* 0x000fe200078e020b */
[----:B0-----:R-:W-:-:S04]  /*8b90*/  ISETP.NE.U32.AND P0, PT, R26, RZ, PT ;  /* 0x000000ff1a00720c */ /* 0x001fc80003f05070 */
[----:B------:R-:W-:Y:S02]  /*8ba0*/  ISETP.NE.AND.EX P0, PT, R27, RZ, PT, P0 ;  /* 0x000000ff1b00720c */ /* 0x000fe40003f05300 */
[----:B------:R-:W0:Y:S01]  /*8bb0*/  LDC R23, c[0x0][0x600] ;  /* 0x00018000ff177b82 */ /* 0x000e220000000800 */
[-CC-:B-1----:R-:W-:Y:S02]  /*8bc0*/  SHF.R.U64 R8, R6, R10.reuse, R7.reuse ;  /* 0x0000000a06087219 */ /* 0x182fe40000001207 */
[----:B------:R-:W-:Y:S01]  /*8bd0*/  SHF.R.U32.HI R7, RZ, R10, R7 ;  /* 0x0000000aff077219 */ /* 0x000fe20000011607 */
[----:B------:R-:W-:-:S04]  /*8be0*/  IMAD.MOV.U32 R10, RZ, RZ, -0x1 ;  /* 0xffffffffff0a7424 */ /* 0x000fc800078e00ff */
        /* <DEDUP_REMOVED lines=21> */
.L_x_297:
[----:B------:R-:W-:Y:S01]  /*8d40*/  ISETP.NE.AND P0, PT, R2, 0x1, PT ;  /* 0x000000010200780c */ /* 0x000fe20003f05270 */
[----:B0-----:R-:W-:Y:S01]  /*8d50*/  VIADD R11, R23, 0xffffffff ;  /* 0xffffffff170b7836 */ /* 0x001fe20000000000 */
[----:B-1----:R-:W-:Y:S02]  /*8d60*/  SHF.R.U64 R6, R6, R24, R7 ;  /* 0x0000001806067219 */ /* 0x002fe40000001207 */
[----:B------:R-:W-:Y:S02]  /*8d70*/  SHF.L.U32 R30, R30, R25, RZ ;  /* 0x000000191e1e7219 */ /* 0x000fe400000006ff */
[----:B------:R-:W-:Y:S01]  /*8d80*/  LOP3.LUT R5, R21, R32, RZ, 0xc0, !PT ;  /* 0x0000002015057212 */ /* 0x000fe200078ec0ff */
[----:B------:R-:W-:-:S04]  /*8d90*/  IMAD.MOV R7, RZ, RZ, -R6 ;  /* 0x000000ffff077224 */ /* 0x000fc800078e0a06 */
[----:B------:R-:W-:Y:S01]  /*8da0*/  IMAD R6, R30, R6, R5 ;  /* 0x000000061e067224 */ /* 0x000fe200078e0205 */
[----:B------:R-:W-:Y:S01]  /*8db0*/  LOP3.LUT R5, R8, R11, RZ, 0xc0, !PT ;  /* 0x0000000b08057212 */ /* 0x000fe200078ec0ff */
[----:B------:R-:W-:Y:S02]  /*8dc0*/  @P0 IMAD R3, R9, R14, R4 ;  /* 0x0000000e09030224 */ /* 0x000fe400078e0204 */
[----:B--2---:R-:W-:Y:S02]  /*8dd0*/  IMAD R4, R7, R28, R22 ;  /* 0x0000001c07047224 */ /* 0x004fe400078e0216 */
[----:B---3--:R-:W-:Y:S02]  /*8de0*/  IMAD R3, R6, R29, R3 ;  /* 0x0000001d06037224 */ /* 0x008fe400078e0203 */
[----:B------:R-:W-:Y:S02]  /*8df0*/  IMAD R4, R4, R23, R5 ;  /* 0x0000001704047224 */ /* 0x000fe400078e0205 */
[----:B------:R-:W-:-:S02]  /*8e00*/  IMAD.MOV.U32 R8, RZ, RZ, 0x1 ;  /* 0x00000001ff087424 */ /* 0x000fc400078e00ff */
[----:B------:R-:W-:Y:S01]  /*8e10*/  IMAD.MOV.U32 R6, RZ, RZ, R20 ;  /* 0x000000ffff067224 */ /* 0x000fe200078e0014 */
[----:B------:R-:W-:Y:S02]  /*8e20*/  SEL R7, R4, R3, !P0 ;  /* 0x0000000304077207 */ /* 0x000fe40004000000 */
[----:B------:R-:W-:-:S07]  /*8e30*/  SEL R21, R3, R4, !P0 ;  /* 0x0000000403157207 */ /* 0x000fce0004000000 */
.L_x_295:
[----:B------:R-:W-:-:S08]  /*8e40*/  NOP ;  /* 0x0000000000007918 */ /* 0x000fd00000000000 */
[----:B------:R-:W0:-:S00]  /*8e50*/  USETMAXREG.DEALLOC.CTAPOOL 0x28 ;  /* 0x00000028000079c8 */ /* 0x000e0000080e0500 */
[----:B0-----:R-:W-:-:S13]  /*8e60*/  ISETP.NE.AND P0, PT, R0, RZ, PT ;  /* 0x000000ff0000720c */ /* 0x001fda0003f05270 */
[----:B------:R-:W-:Y:S05]  /*8e70*/  @P0 EXIT ;  /* 0x000000000000094d */ /* 0x000fea0003800000 */
[----:B------:R-:W-:Y:S01]  /*8e80*/  LOP3.LUT P0, RZ, R8, 0xff, RZ, 0xc0, !PT ;  /* 0x000000ff08ff7812 */ /* 0x000fe2000780c0ff */
[----:B------:R-:W-:Y:S02]  /*8e90*/  IMAD.MOV.U32 R0, RZ, RZ, 0x1 ;  /* 0x00000001ff007424 */ /* 0x000fe400078e00ff */
[----:B------:R-:W-:-:S10]  /*8ea0*/  IMAD.MOV.U32 R3, RZ, RZ, RZ ;  /* 0x000000ffff037224 */ /* 0x000fd400078e00ff */
[----:B------:R-:W-:Y:S05]  /*8eb0*/  @!P0 BRA `(.L_x_298) ;  /* 0x0000000c00488947 */ /* 0x000fea0003800000 */
[----:B------:R-:W0:Y:S01]  /*8ec0*/  LDC R0, c[0x0][0x28c] ;  /* 0x0000a300ff007b82 */ /* 0x000e220000000800 */
[----:B------:R-:W-:Y:S01]  /*8ed0*/  ULDC UR5, c[0x0][0x658] ;  /* 0x0001960000057ab9 */ /* 0x000fe20000000800 */
[----:B------:R-:W-:Y:S01]  /*8ee0*/  UMOV UR7, 0xffffffff ;  /* 0xffffffff00077882 */ /* 0x000fe20000000000 */
[----:B------:R-:W-:Y:S01]  /*8ef0*/  ULDC UR6, c[0x0][0xc] ;  /* 0x0000030000067ab9 */ /* 0x000fe20000000800 */
[----:B------:R-:W-:Y:S01]  /*8f00*/  USHF.L.U32 UR8, UR7, UR5, URZ ;  /* 0x0000000507087299 */ /* 0x000fe2000800063f */
[----:B------:R-:W-:Y:S01]  /*8f10*/  BSSY B0, `(.L_x_298) ;  /* 0x00000cc000007945 */ /* 0x000fe20003800000 */
[----:B------:R-:W-:Y:S01]  /*8f20*/  UMOV UR9, 0x1 ;  /* 0x0000000100097882 */ /* 0x000fe20000000000 */
[----:B------:R-:W-:Y:S01]  /*8f30*/  ULDC UR7, c[0x0][0x10] ;  /* 0x0000040000077ab9 */ /* 0x000fe20000000800 */
[----:B------:R-:W1:Y:S01]  /*8f40*/  S2UR UR10, SR_CgaCtaId ;  /* 0x00000000000a79c3 */ /* 0x000e620000008800 */
[----:B------:R-:W-:Y:S01]  /*8f50*/  UIMAD.WIDE.U32 UR6, UR6, UR7, URZ ;  /* 0x00000007060672a5 */ /* 0x000fe2000f8e003f */
[----:B------:R-:W-:Y:S01]  /*8f60*/  IMAD.MOV.U32 R9, RZ, RZ, 0x1 ;  /* 0x00000001ff097424 */ /* 0x000fe200078e00ff */
[----:B------:R-:W-:Y:S01]  /*8f70*/  USHF.L.U32 UR17, UR9, UR5, URZ ;  /* 0x0000000509117299 */ /* 0x000fe2000800063f */
[----:B------:R-:W-:Y:S01]  /*8f80*/  LOP3.LUT R13, R19, 0x2, RZ, 0xfc, !PT ;  /* 0x00000002130d7812 */ /* 0x000fe200078efcff */
[----:B------:R-:W-:Y:S01]  /*8f90*/  ULDC UR4, c[0x0][0x600] ;  /* 0x0001800000047ab9 */ /* 0x000fe20000000800 */
[----:B------:R-:W-:Y:S01]  /*8fa0*/  ULDC UR5, c[0x0][0x14] ;  /* 0x0000050000057ab9 */ /* 0x000fe20000000800 */
[----:B------:R-:W-:-:S02]  /*8fb0*/  UIADD3 UR4, UR4, -0x1, URZ ;  /* 0xffffffff04047890 */ /* 0x000fc4000fffe03f */
[----:B------:R-:W-:Y:S02]  /*8fc0*/  UIMAD.WIDE.U32 UR22, UR6, UR5, URZ ;  /* 0x00000005061672a5 */ /* 0x000fe4000f8e003f */
[----:B------:R-:W-:Y:S02]  /*8fd0*/  UIMAD UR13, UR7, UR5, URZ ;  /* 0x00000005070d72a4 */ /* 0x000fe4000f8e023f */
[----:B------:R-:W-:Y:S02]  /*8fe0*/  ULOP3.LUT UR16, URZ, UR8, URZ, 0x33, !UPT ;  /* 0x000000083f107292 */ /* 0x000fe4000f8e333f */
[----:B------:R-:W-:Y:S01]  /*8ff0*/  UIADD3 UR13, UR23, UR13, URZ ;  /* 0x0000000d170d7290 */ /* 0x000fe2000fffe03f */
[----:B0-----:R-:W-:Y:S01]  /*9000*/  VIADD R0, R0, 0x7f ;  /* 0x0000007f00007836 */ /* 0x001fe20000000000 */
[----:B------:R-:W-:-:S04]  /*9010*/  ULDC.64 UR24, c[0x0][0x198] ;  /* 0x0000660000187ab9 */ /* 0x000fc80000000a00 */
[----:B------:R-:W-:Y:S01]  /*9020*/  SHF.R.S32.HI R3, RZ, 0x1f, R0 ;  /* 0x0000001fff037819 */ /* 0x000fe20000011400 */
[----:B-1----:R-:W-:-:S03]  /*9030*/  IMAD.U32 R8, RZ, RZ, UR10 ;  /* 0x0000000aff087e24 */ /* 0x002fc6000f8e00ff */
[----:B------:R-:W-:Y:S01]  /*9040*/  LEA.HI R3, R3, R0, RZ, 0x7 ;  /* 0x0000000003037211 */ /* 0x000fe200078f38ff */
[----:B------:R-:W-:-:S03]  /*9050*/  IMAD.MOV.U32 R0, RZ, RZ, 0x1 ;  /* 0x00000001ff007424 */ /* 0x000fc600078e00ff */
[----:B------:R-:W-:Y:S01]  /*9060*/  SHF.R.S32.HI R10, RZ, 0x7, R3 ;  /* 0x00000007ff0a7819 */ /* 0x000fe20000011403 */
[----:B------:R-:W-:Y:S01]  /*9070*/  IMAD.MOV.U32 R3, RZ, RZ, RZ ;  /* 0x000000ffff037224 */ /* 0x000fe200078e00ff */
[----:B------:R-:W-:-:S03]  /*9080*/  LEA R11, R8, 0x100, 0xd ;  /* 0x00000100080b7811 */ /* 0x000fc600078e68ff */
[----:B------:R-:W-:-:S07]  /*9090*/  VIADD R12, R10, 0x1 ;  /* 0x000000010a0c7836 */ /* 0x000fce0000000000 */
.L_x_309:
[----:B------:R-:W-:-:S03]  /*90a0*/  UMOV UR5, 0xffffffff ;  /* 0xffffffff00057882 */ /* 0x000fc60000000000 */
[----:B------:R-:W-:Y:S05]  /*90b0*/  BRA.DIV UR5, `(.L_x_299) ;  /* 0x0000000e05b07947 */ /* 0x000fea000b800000 */
[----:B------:R-:W-:-:S13]  /*90c0*/  ELECT P6, URZ, PT ;  /* 0x00000000003f782f */ /* 0x000fda00038c0000 */
.L_x_320:
[----:B------:R-:W0:Y:S01]  /*90d0*/  LDC R4, c[0x0][0x28c] ;  /* 0x0000a300ff047b82 */ /* 0x000e220000000800 */
[----:B------:R-:W-:Y:S01]  /*90e0*/  BSSY B1, `(.L_x_300) ;  /* 0x000003a000017945 */ /* 0x000fe20003800000 */
[----:B0-----:R-:W-:-:S13]  /*90f0*/  ISETP.LT.OR P6, PT, R4, 0x1, !P6 ;  /* 0x000000010400780c */ /* 0x001fda00077c1670 */
[----:B------:R-:W-:Y:S05]  /*9100*/  @P6 BRA `(.L_x_301) ;  /* 0x0000000000dc6947 */ /* 0x000fea0003800000 */
[----:B------:R-:W-:Y:S02]  /*9110*/  IMAD R21, R21, 0x2, R8 ;  /* 0x0000000215157824 */ /* 0x000fe400078e0208 */
[----:B------:R-:W-:Y:S02]  /*9120*/  IMAD.SHL.U32 R22, R7, 0x100, RZ ;  /* 0x0000010007167824 */ /* 0x000fe400078e00ff */
[----:B------:R-:W-:Y:S02]  /*9130*/  IMAD.MOV.U32 R24, RZ, RZ, RZ ;  /* 0x000000ffff187224 */ /* 0x000fe400078e00ff */
[----:B------:R-:W-:Y:S02]  /*9140*/  IMAD.MOV.U32 R4, RZ, RZ, R12 ;  /* 0x000000ffff047224 */ /* 0x000fe400078e000c */
[----:B------:R-:W-:Y:S02]  /*9150*/  IMAD.MOV.U32 R5, RZ, RZ, R0 ;  /* 0x000000ffff057224 */ /* 0x000fe400078e0000 */
[----:B------:R-:W-:-:S02]  /*9160*/  IMAD.MOV.U32 R14, RZ, RZ, R3 ;  /* 0x000000ffff0e7224 */ /* 0x000fc400078e0003 */
[----:B------:R-:W-:-:S07]  /*9170*/  IMAD.SHL.U32 R21, R21, 0x40, RZ ;  /* 0x0000004015157824 */ /* 0x000fce00078e00ff */
.L_x_304:
[----:B------:R-:W0:Y:S01]  /*9180*/  S2UR UR5, SR_CgaCtaId ;  /* 0x00000000000579c3 */ /* 0x000e220000008800 */
[----:B------:R-:W-:Y:S02]  /*9190*/  MOV R7, 0x400 ;  /* 0x0000040000077802 */ /* 0x000fe40000000f00 */
[----:B------:R-:W-:-:S13]  /*91a0*/  LOP3.LUT P1, RZ, R18, 0x7f, RZ, 0xc0, !PT ;  /* 0x0000007f12ff7812 */ /* 0x000fda000782c0ff */
[----:B------:R-:W1:Y:S01]  /*91b0*/  @!P1 LDC R15, c[0x0][0x500] ;  /* 0x00014000ff0f9b82 */ /* 0x000e620000000800 */
[----:B0-----:R-:W-:-:S05]  /*91c0*/  IMAD.U32 R8, RZ, RZ, UR5 ;  /* 0x00000005ff087e24 */ /* 0x001fca000f8e00ff */
[----:B------:R-:W-:Y:S02]  /*91d0*/  LEA R23, R8, R7, 0x18 ;  /* 0x0000000708177211 */ /* 0x000fe400078ec0ff */
[----:B------:R-:W-:-:S03]  /*91e0*/  SHF.L.U32 R7, R5, 0x1f, RZ ;  /* 0x0000001f05077819 */ /* 0x000fc600000006ff */
[----:B------:R-:W-:-:S04]  /*91f0*/  IMAD R20, R14, 0x8, R23 ;  /* 0x000000080e147824 */ /* 0x000fc800078e0217 */
[----:B------:R-:W0:Y:S02]  /*9200*/  SYNCS.PHASECHK.TRANS64.TRYWAIT P0, [R20+URZ+0x20], R7 ;  /* 0x00002007140075a7 */ /* 0x000e24000800017f */
[----:B01----:R-:W-:Y:S05]  /*9210*/  @!P0 BRA `(.L_x_302) ;  /* 0x0000000c00788947 */ /* 0x003fea0003800000 */
.L_x_321:
[----:B0-----:R-:W-:Y:S01]  /*9220*/  PRMT R7, R13, 0x9910, RZ ;  /* 0x000099100d077816 */ /* 0x001fe200000000ff */
[----:B------:R0:W-:Y:S03]  /*9230*/  @!P1 SYNCS.ARRIVE.TRANS64 RZ, [R20+URZ], R15 ;  /* 0x0000000f14ff99a7 */ /* 0x0001e6000800003f */
[----:B------:R-:W-:-:S13]  /*9240*/  ISETP.NE.AND P0, PT, R7, 0x2, PT ;  /* 0x000000020700780c */ /* 0x000fda0003f05270 */
[----:B0-----:R-:W-:Y:S05]  /*9250*/  @P0 BRA `(.L_x_303) ;  /* 0x0000000000040947 */ /* 0x001fea0003800000 */
[----:B------:R-:W-:Y:S01]  /*9260*/  BPT.TRAP 0x1 ;  /* 0x000000040000795c */ /* 0x000fe20000300000 */
.L_x_303:
[C---:B------:R-:W-:Y:S01]  /*9270*/  IMAD R7, R14.reuse, 0x4000, R11 ;  /* 0x000040000e077824 */ /* 0x040fe200078e020b */
[----:B------:R-:W-:Y:S01]  /*9280*/  R2UR UR8, R23 ;  /* 0x00000000170872ca */ /* 0x000fe200000e0000 */
[----:B------:R-:W-:Y:S01]  /*9290*/  IMAD R23, R14, 0x8000, R23 ;  /* 0x000080000e177824 */ /* 0x000fe200078e0217 */
[----:B------:R-:W-:Y:S01]  /*92a0*/  R2UR UR18, R21 ;  /* 0x00000000151272ca */ /* 0x000fe200000e0000 */
[----:B------:R-:W-:Y:S01]  /*92b0*/  VIADD R4, R4, 0xffffffff ;  /* 0xffffffff04047836 */ /* 0x000fe20000000000 */
[----:B------:R-:W-:Y:S01]  /*92c0*/  R2UR UR5, R7 ;  /* 0x00000000070572ca */ /* 0x000fe200000e0000 */
[----:B------:R-:W-:Y:S01]  /*92d0*/  UIADD3 UR6, UP0, UR24, 0xf0, URZ ;  /* 0x000000f018067890 */ /* 0x000fe2000ff1e03f */
[----:B------:R-:W-:Y:S01]  /*92e0*/  R2UR UR11, R23 ;  /* 0x00000000170b72ca */ /* 0x000fe200000e0000 */
[----:B------:R-:W-:Y:S01]  /*92f0*/  UIADD3 UR26, UP1, UR24, 0x1f0, URZ ;  /* 0x000001f0181a7890 */ /* 0x000fe2000ff3e03f */
[----:B------:R-:W-:Y:S01]  /*9300*/  R2UR UR9, R20 ;  /* 0x00000000140972ca */ /* 0x000fe200000e0000 */
[----:B------:R-:W-:Y:S01]  /*9310*/  UIADD3.X UR7, URZ, UR25, URZ, UP0, !UPT ;  /* 0x000000193f077290 */ /* 0x000fe200087fe43f */
[----:B------:R-:W-:Y:S01]  /*9320*/  R2UR UR10, R24 ;  /* 0x00000000180a72ca */ /* 0x000fe200000e0000 */
[----:B------:R-:W-:Y:S01]  /*9330*/  VIADD R14, R14, 0x1 ;  /* 0x000000010e0e7836 */ /* 0x000fe20000000000 */
[----:B------:R-:W-:Y:S01]  /*9340*/  R2UR UR12, R6 ;  /* 0x00000000060c72ca */ /* 0x000fe200000e0000 */
[----:B------:R-:W-:Y:S01]  /*9350*/  UIADD3.X UR27, URZ, UR25, URZ, UP1, !UPT ;  /* 0x000000193f1b7290 */ /* 0x000fe20008ffe43f */
[----:B------:R-:W-:Y:S01]  /*9360*/  R2UR UR19, R22 ;  /* 0x00000000161372ca */ /* 0x000fe200000e0000 */
[----:B------:R-:W-:Y:S01]  /*9370*/  UMOV UR20, 0x30000 ;  /* 0x0003000000147882 */ /* 0x000fe20000000000 */
[----:B------:R-:W-:Y:S01]  /*9380*/  ISETP.GT.AND P1, PT, R4, 0x1, PT ;  /* 0x000000010400780c */ /* 0x000fe20003f24270 */
[----:B------:R-:W-:Y:S01]  /*9390*/  UIADD3 UR8, UR8, UR5, URZ ;  /* 0x0000000508087290 */ /* 0x000fe2000fffe03f */
[----:B------:R-:W-:Y:S01]  /*93a0*/  ISETP.NE.AND P0, PT, R14, 0x4, PT ;  /* 0x000000040e00780c */ /* 0x000fe20003f05270 */
[----:B------:R-:W-:Y:S01]  /*93b0*/  UIADD3 UR5, UR11, 0x10100, URZ ;  /* 0x000101000b057890 */ /* 0x000fe2000fffe03f */
[----:B------:R-:W-:Y:S01]  /*93c0*/  VIADD R24, R24, 0x80 ;  /* 0x0000008018187836 */ /* 0x000fe20000000000 */
[----:B------:R-:W-:Y:S01]  /*93d0*/  UMOV UR14, 0x0 ;  /* 0x00000000000e7882 */ /* 0x000fe20000000000 */
[----:B------:R-:W-:Y:S01]  /*93e0*/  UMOV UR15, 0x10000000 ;  /* 0x10000000000f7882 */ /* 0x000fe20000000000 */
[----:B------:R-:W-:Y:S01]  /*93f0*/  UMOV UR11, UR18 ;  /* 0x00000012000b7c82 */ /* 0x000fe20008000000 */
[----:B------:R-:W-:-:S02]  /*9400*/  SEL R20, RZ, 0x1, P0 ;  /* 0x00000001ff147807 */ /* 0x000fc40000000000 */
[----:B------:R0:W-:Y:S01]  /*9410*/  UTMALDG.3D.MULTICAST [UR8], [UR6], UR20, desc[UR14] ;  /* 0x00000e08060073b4 */ /* 0x0001e20008011814 */
[----:B------:R-:W-:Y:S02]  /*9420*/  SEL R14, R14, RZ, P0 ;  /* 0x000000ff0e0e7207 */ /* 0x000fe40000000000 */
[----:B------:R-:W-:Y:S01]  /*9430*/  LOP3.LUT R5, R5, R20, RZ, 0x3c, !PT ;  /* 0x0000001405057212 */ /* 0x000fe200078e3cff */
[----:B0-----:R-:W-:Y:S01]  /*9440*/  UMOV UR8, UR5 ;  /* 0x0000000500087c82 */ /* 0x001fe20008000000 */
[----:B------:R-:W-:Y:S02]  /*9450*/  UMOV UR11, UR19 ;  /* 0x00000013000b7c82 */ /* 0x000fe40008000000 */
[----:B------:R0:W-:Y:S02]  /*9460*/  UTMALDG.3D [UR8], [UR26], desc[UR14] ;  /* 0x00000e081a0075b4 */ /* 0x0001e40008011000 */
[----:B0-----:R-:W-:Y:S05]  /*9470*/  @P1 BRA `(.L_x_304) ;  /* 0xfffffffc00401947 */ /* 0x001fea000383ffff */
.L_x_301:
[----:B------:R-:W-:Y:S05]  /*9480*/  BSYNC B1 ;  /* 0x0000000000017941 */ /* 0x000fea0003800000 */
.L_x_300:
[----:B------:R-:W-:Y:S01]  /*9490*/  LOP3.LUT P1, RZ, R9, 0xff, RZ, 0xc0, !PT ;  /* 0x000000ff09ff7812 */ /* 0x000fe2000782c0ff */
[----:B------:R-:W-:Y:S01]  /*94a0*/  IMAD.IADD R3, R10, 0x1, R3 ;  /* 0x000000010a037824 */ /* 0x000fe200078e0203 */
[----:B------:R-:W-:Y:S01]  /*94b0*/  IADD3 R16, P2, R16, UR22, RZ ;  /* 0x0000001610107c10 */ /* 0x000fe2000ff5e0ff */
[----:B------:R-:W-:Y:S01]  /*94c0*/  ULDC.64 UR6, c[0x0][0x650] ;  /* 0x0001940000067ab9 */ /* 0x000fe20000000a00 */
[----:B------:R-:W-:Y:S01]  /*94d0*/  BSSY B1, `(.L_x_305) ;  /* 0x000006d000017945 */ /* 0x000fe20003800000 */
[----:B------:R-:W-:Y:S01]  /*94e0*/  IMAD.MOV.U32 R21, RZ, RZ, -0x1 ;  /* 0xffffffffff157424 */ /* 0x000fe200078e00ff */
[----:B------:R-:W-:Y:S01]  /*94f0*/  ISETP.GT.U32.AND P0, PT, R3, 0x3, PT ;  /* 0x000000030300780c */ /* 0x000fe20003f04070 */
[----:B------:R-:W-:Y:S01]  /*9500*/  IMAD.MOV.U32 R7, RZ, RZ, -0x1 ;  /* 0xffffffffff077424 */ /* 0x000fe200078e00ff */
[----:B------:R-:W-:Y:S01]  /*9510*/  SHF.R.U32.HI R4, RZ, 0x2, R3 ;  /* 0x00000002ff047819 */ /* 0x000fe20000011603 */
[----:B------:R-:W-:Y:S01]  /*9520*/  IMAD.MOV.U32 R6, RZ, RZ, -0x1 ;  /* 0xffffffffff067424 */ /* 0x000fe200078e00ff */
[----:B------:R-:W-:-:S02]  /*9530*/  ISETP.LT.U32.AND P0, PT, R10, 0x4, P0 ;  /* 0x000000040a00780c */ /* 0x000fc40000701070 */
[----:B------:R-:W-:Y:S01]  /*9540*/  IADD3.X R17, R17, UR13, RZ, P2, !PT ;  /* 0x0000000d11117c10 */ /* 0x000fe200097fe4ff */
[----:B------:R-:W0:Y:S01]  /*9550*/  @P1 S2R R8, SR_CgaCtaId ;  /* 0x0000000000081919 */ /* 0x000e220000008800 */
[----:B------:R-:W-:Y:S02]  /*9560*/  @P1 MOV R5, 0x400 ;  /* 0x0000040000051802 */ /* 0x000fe40000000f00 */
[----:B------:R-:W-:Y:S02]  /*9570*/  ISETP.GE.U32.AND P2, PT, R16, UR6, PT ;  /* 0x0000000610007c0c */ /* 0x000fe4000bf46070 */
[----:B------:R-:W-:Y:S02]  /*9580*/  LOP3.LUT R4, R4, 0x1, RZ, 0xc0, !PT ;  /* 0x0000000104047812 */ /* 0x000fe400078ec0ff */
[----:B------:R-:W-:Y:S02]  /*9590*/  LOP3.LUT R3, R3, 0x3, RZ, 0xc0, !PT ;  /* 0x0000000303037812 */ /* 0x000fe400078ec0ff */
[----:B------:R-:W-:-:S02]  /*95a0*/  PRMT R9, RZ, 0x7610, R9 ;  /* 0x00007610ff097816 */ /* 0x000fc40000000009 */
[----:B0-----:R-:W-:-:S04]  /*95b0*/  @P1 LEA R5, R8, R5, 0x18 ;  /* 0x0000000508051211 */ /* 0x001fc800078ec0ff */
[----:B------:R0:W-:Y:S01]  /*95c0*/  @P1 SYNCS.ARRIVE.TRANS64.A1T0 RZ, [R5+URZ+0x58], RZ ;  /* 0x000058ff05ff19a7 */ /* 0x0001e2000810003f */
[----:B------:R-:W-:-:S04]  /*95d0*/  ISETP.NE.U32.AND P1, PT, R4, 0x1, PT ;  /* 0x000000010400780c */ /* 0x000fc80003f25070 */
[----:B------:R-:W-:Y:S02]  /*95e0*/  ISETP.GT.U32.AND P1, PT, R10, 0x3, !P1 ;  /* 0x000000030a00780c */ /* 0x000fe40004f24070 */
[----:B0-----:R-:W-:Y:S02]  /*95f0*/  SEL R5, RZ, 0x1, !P0 ;  /* 0x00000001ff057807 */ /* 0x001fe40004000000 */
[----:B------:R-:W-:Y:S02]  /*9600*/  ISETP.GE.U32.AND.EX P0, PT, R17, UR7, PT, P2 ;  /* 0x0000000711007c0c */ /* 0x000fe4000bf06120 */
[----:B------:R-:W-:-:S04]  /*9610*/  SEL R4, RZ, 0x1, !P1 ;  /* 0x00000001ff047807 */ /* 0x000fc80004800000 */
[----:B------:R-:W-:Y:S02]  /*9620*/  LOP3.LUT R0, R4, R0, R5, 0x96, !PT ;  /* 0x0000000004007212 */ /* 0x000fe400078e9605 */
[----:B------:R-:W-:-:S05]  /*9630*/  PRMT R4, RZ, 0x7610, R4 ;  /* 0x00007610ff047816 */ /* 0x000fca0000000004 */
[----:B------:R-:W-:Y:S05]  /*9640*/  @P0 BRA `(.L_x_306) ;  /* 0x0000000400540947 */ /* 0x000fea0003800000 */
[----:B------:R-:W0:Y:S01]  /*9650*/  S2R R15, SR_CTAID.X ;  /* 0x00000000000f7919 */ /* 0x000e220000002500 */
[----:B------:R-:W-:Y:S01]  /*9660*/  ULDC.64 UR6, c[0x0][0x628] ;  /* 0x00018a0000067ab9 */ /* 0x000fe20000000a00 */
[----:B------:R-:W-:Y:S01]  /*9670*/  ULDC UR8, c[0x0][0x630] ;  /* 0x00018c0000087ab9 */ /* 0x000fe20000000800 */
[----:B------:R-:W-:Y:S01]  /*9680*/  ISETP.NE.U32.AND P0, PT, RZ, UR6, PT ;  /* 0x00000006ff007c0c */ /* 0x000fe2000bf05070 */
[----:B------:R-:W1:Y:S01]  /*9690*/  S2R R20, SR_CTAID.Y ;  /* 0x0000000000147919 */ /* 0x000e620000002600 */
[----:B------:R-:W-:Y:S01]  /*96a0*/  ULDC UR9, c[0x0][0x150] ;  /* 0x0000540000097ab9 */ /* 0x000fe20000000800 */
[----:B------:R-:W-:Y:S01]  /*96b0*/  IMAD.MOV.U32 R4, RZ, RZ, R16 ;  /* 0x000000ffff047224 */ /* 0x000fe200078e0010 */
[----:B------:R-:W-:Y:S01]  /*96c0*/  ISETP.NE.AND.EX P0, PT, RZ, UR7, PT, P0 ;  /* 0x00000007ff007c0c */ /* 0x000fe2000bf05300 */
[----:B------:R-:W-:Y:S01]  /*96d0*/  IMAD.MOV.U32 R5, RZ, RZ, R17 ;  /* 0x000000ffff057224 */ /* 0x000fe200078e0011 */
[----:B0-----:R-:W-:-:S11]  /*96e0*/  I2FP.F32.U32 R22, R15 ;  /* 0x0000000f00167245 */ /* 0x001fd60000201000 */
[----:B------:R-:W-:Y:S05]  /*96f0*/  @!P0 BRA `(.L_x_307) ;  /* 0x0000000000288947 */ /* 0x000fea0003800000 */
[----:B------:R-:W-:Y:S02]  /*9700*/  ULDC UR5, c[0x0][0x634] ;  /* 0x00018d0000057ab9 */ /* 0x000fe40000000800 */
[----:B------:R-:W-:-:S05]  /*9710*/  IADD3 R5, P0, R16, UR5, RZ ;  /* 0x0000000510057c10 */ /* 0x000fca000ff1e0ff */
[----:B------:R-:W-:-:S04]  /*9720*/  IMAD.X R21, RZ, RZ, R17, P0 ;  /* 0x000000ffff157224 */ /* 0x000fc800000e0611 */
[----:B------:R-:W-:-:S04]  /*9730*/  IMAD.WIDE.U32 R6, R21, UR6, RZ ;  /* 0x0000000615067c25 */ /* 0x000fc8000f8e00ff */
[----:B------:R-:W-:-:S04]  /*9740*/  IMAD.WIDE.U32 R6, P0, R5, UR7, R6 ;  /* 0x0000000705067c25 */ /* 0x000fc8000f800006 */
[----:B------:R-:W-:-:S04]  /*9750*/  IMAD.WIDE.U32 R4, R5, UR6, RZ ;  /* 0x0000000605047c25 */ /* 0x000fc8000f8e00ff */
[----:B------:R-:W-:Y:S01]  /*9760*/  IMAD.MOV.U32 R4, RZ, RZ, R7 ;  /* 0x000000ffff047224 */ /* 0x000fe200078e0007 */
[----:B------:R-:W-:Y:S01]  /*9770*/  IADD3 RZ, P1, R5, R6, RZ ;  /* 0x0000000605ff7210 */ /* 0x000fe20007f3e0ff */
[----:B------:R-:W-:-:S04]  /*9780*/  IMAD.X R5, RZ, RZ, RZ, P0 ;  /* 0x000000ffff057224 */ /* 0x000fc800000e06ff */
[----:B------:R-:W-:-:S08]  /*9790*/  IMAD.WIDE.U32.X R4, R21, UR7, R4, P1 ;  /* 0x0000000715047c25 */ /* 0x000fd000088e0404 */
.L_x_307:
[--C-:B------:R-:W-:Y:S01]  /*97a0*/  SHF.R.U64 R14, R4, UR8, R5.reuse ;  /* 0x00000008040e7c19 */ /* 0x100fe20008001205 */
[----:B------:R-:W-:Y:S01]  /*97b0*/  FMUL R22, R22, UR9 ;  /* 0x0000000916167c20 */ /* 0x000fe20008400000 */
[----:B------:R-:W-:Y:S01]  /*97c0*/  SHF.R.U32.HI R4, RZ, UR8, R5 ;  /* 0x00000008ff047c19 */ /* 0x000fe20008011605 */
[----:B------:R-:W0:Y:S01]  /*97d0*/  LDC R6, c[0x0][0x144] ;  /* 0x00005100ff067b82 */ /* 0x000e220000000800 */
[----:B------:R-:W-:Y:S01]  /*97e0*/  IADD3 R5, P0, RZ, -R14, RZ ;  /* 0x8000000eff057210 */ /* 0x000fe20007f1e0ff */
[----:B------:R-:W-:Y:S01]  /*97f0*/  ULDC UR5, c[0x0][0x154] ;  /* 0x0000550000057ab9 */ /* 0x000fe20000000800 */
[----:B-1----:R-:W-:Y:S01]  /*9800*/  I2FP.F32.U32 R7, R20 ;  /* 0x0000001400077245 */ /* 0x002fe20000201000 */
[----:B------:R-:W1:Y:S01]  /*9810*/  F2I.U32.TRUNC.NTZ R22, R22 ;  /* 0x0000001600167305 */ /* 0x000e62000020f000 */
[----:B------:R-:W-:Y:S01]  /*9820*/  ULDC.64 UR6, c[0x0][0x620] ;  /* 0x0001880000067ab9 */ /* 0x000fe20000000a00 */
[----:B------:R-:W-:Y:S01]  /*9830*/  IMAD.X R4, RZ, RZ, ~R4, P0 ;  /* 0x000000ffff047224 */ /* 0x000fe200000e0e04 */
[----:B------:R-:W-:Y:S01]  /*9840*/  ISETP.NE.AND P2, PT, R2, 0x1, PT ;  /* 0x000000010200780c */ /* 0x000fe20003f45270 */
[----:B------:R-:W-:Y:S01]  /*9850*/  FMUL R23, R7, UR5 ;  /* 0x0000000507177c20 */ /* 0x000fe20008400000 */
[----:B------:R-:W2:Y:S01]  /*9860*/  LDC R25, c[0x0][0x148] ;  /* 0x00005200ff197b82 */ /* 0x000ea20000000800 */
[----:B------:R-:W-:Y:S01]  /*9870*/  IMAD R4, R4, UR6, RZ ;  /* 0x0000000604047c24 */ /* 0x000fe2000f8e02ff */
[----:B------:R-:W-:-:S03]  /*9880*/  ULDC UR5, c[0x0][0x618] ;  /* 0x0001860000057ab9 */ /* 0x000fc60000000800 */
[----:B------:R-:W3:Y:S01]  /*9890*/  F2I.U32.TRUNC.NTZ R23, R23 ;  /* 0x0000001700177305 */ /* 0x000ee2000020f000 */
[C---:B------:R-:W-:Y:S02]  /*98a0*/  IMAD R7, R5.reuse, UR7, R4 ;  /* 0x0000000705077c24 */ /* 0x040fe4000f8e0204 */
[----:B------:R-:W-:Y:S01]  /*98b0*/  IMAD.WIDE.U32 R4, R5, UR6, R16 ;  /* 0x0000000605047c25 */ /* 0x000fe2000f8e0010 */
[----:B------:R-:W-:Y:S02]  /*98c0*/  ULDC.64 UR6, c[0x0][0x640] ;  /* 0x0001900000067ab9 */ /* 0x000fe40000000a00 */
[----:B------:R-:W-:Y:S01]  /*98d0*/  ISETP.NE.U32.AND P0, PT, RZ, UR6, PT ;  /* 0x00000006ff007c0c */ /* 0x000fe2000bf05070 */
[----:B------:R-:W-:Y:S02]  /*98e0*/  IMAD.IADD R5, R5, 0x1, R7 ;  /* 0x0000000105057824 */ /* 0x000fe400078e0207 */
[----:B-1----:R-:W-:Y:S01]  /*98f0*/  IMAD.MOV R22, RZ, RZ, -R22 ;  /* 0x000000ffff167224 */ /* 0x002fe200078e0a16 */
[----:B------:R-:W-:-:S02]  /*9900*/  ISETP.NE.AND.EX P0, PT, RZ, UR7, PT, P0 ;  /* 0x00000007ff007c0c */ /* 0x000fc4000bf05300 */
[----:B------:R-:W-:Y:S01]  /*9910*/  SHF.R.U64 R21, R4, UR5, R5 ;  /* 0x0000000504157c19 */ /* 0x000fe20008001205 */
[----:B0-----:R-:W-:Y:S01]  /*9920*/  IMAD R15, R6, R22, R15 ;  /* 0x00000016060f7224 */ /* 0x001fe200078e020f */
[----:B------:R-:W-:Y:S01]  /*9930*/  SHF.R.U32.HI R4, RZ, UR5, R5 ;  /* 0x00000005ff047c19 */ /* 0x000fe20008011605 */
[----:B------:R-:W-:Y:S01]  /*9940*/  ULDC UR5, c[0x0][0x608] ;  /* 0x0001820000057ab9 */ /* 0x000fe20000000800 */
[----:B---3--:R-:W-:Y:S02]  /*9950*/  IMAD.MOV R6, RZ, RZ, -R23 ;  /* 0x000000ffff067224 */ /* 0x008fe400078e0a17 */
[--C-:B------:R-:W-:Y:S02]  /*9960*/  SHF.R.U64 R22, R21, UR5, R4.reuse ;  /* 0x0000000515167c19 */ /* 0x100fe40008001204 */
[----:B------:R-:W-:Y:S01]  /*9970*/  SHF.R.U32.HI R5, RZ, UR5, R4 ;  /* 0x00000005ff057c19 */ /* 0x000fe20008011604 */
[----:B------:R-:W-:Y:S01]  /*9980*/  ULDC UR5, c[0x0][0x658] ;  /* 0x0001960000057ab9 */ /* 0x000fe20000000800 */
[----:B--2---:R-:W-:-:S02]  /*9990*/  @P2 IMAD R15, R25, R6, R20 ;  /* 0x00000006190f2224 */ /* 0x004fc400078e0214 */
[--C-:B------:R-:W-:Y:S02]  /*99a0*/  SHF.R.U64 R20, R22, UR5, R5.reuse ;  /* 0x0000000516147c19 */ /* 0x100fe40008001205 */
[----:B------:R-:W-:-:S03]  /*99b0*/  SHF.R.U32.HI R23, RZ, UR5, R5 ;  /* 0x00000005ff177c19 */ /* 0x000fc60008011605 */
[----:B------:R-:W-:Y:S02]  /*99c0*/  IMAD.MOV.U32 R6, RZ, RZ, R20 ;  /* 0x000000ffff067224 */ /* 0x000fe400078e0014 */
[----:B------:R-:W-:Y:S01]  /*99d0*/  IMAD.MOV.U32 R5, RZ, RZ, R23 ;  /* 0x000000ffff057224 */ /* 0x000fe200078e0017 */
[----:B------:R-:W-:Y:S06]  /*99e0*/  @!P0 BRA `(.L_x_308) ;  /* 0x00000000002c8947 */ /* 0x000fec0003800000 */
        /* <DEDUP_REMOVED lines=9> */
[----:B------:R-:W-:-:S04]  /*9a80*/  IMAD.WIDE.U32.X R4, R23, UR7, R4, P1 ;  /* 0x0000000717047c25 */ /* 0x000fc800088e0404 */
[----:B------:R-:W-:-:S07]  /*9a90*/  IMAD.MOV.U32 R6, RZ, RZ, R4 ;  /* 0x000000ffff067224 */ /* 0x000fce00078e0004 */
.L_x_308:
[----:B------:R-:W-:Y:S01]  /*9aa0*/  ULDC UR5, c[0x0][0x648] ;  /* 0x0001920000057ab9 */ /* 0x000fe20000000800 */
[----:B------:R-:W-:Y:S01]  /*9ab0*/  LOP3.LUT R4, R22, UR16, RZ, 0xc0, !PT ;  /* 0x0000001016047c12 */ /* 0x000fe2000f8ec0ff */
[----:B------:R-:W-:Y:S01]  /*9ac0*/  ULDC UR6, c[0x0][0x610] ;  /* 0x0001840000067ab9 */ /* 0x000fe20000000800 */
[----:B------:R-:W-:Y:S01]  /*9ad0*/  SHF.R.U64 R5, R6, UR5, R5 ;  /* 0x0000000506057c19 */ /* 0x000fe20008001205 */
[----:B------:R-:W-:Y:S01]  /*9ae0*/  ULDC UR5, c[0x0][0x638] ;  /* 0x00018e0000057ab9 */ /* 0x000fe20000000800 */
[----:B------:R-:W-:Y:S01]  /*9af0*/  LOP3.LUT R21, R21, UR4, RZ, 0xc0, !PT ;  /* 0x0000000415157c12 */ /* 0x000fe2000f8ec0ff */
[----:B------:R-:W-:Y:S02]  /*9b00*/  IMAD.MOV.U32 R6, RZ, RZ, R14 ;  /* 0x000000ffff067224 */ /* 0x000fe400078e000e */
[----:B------:R-:W-:Y:S02]  /*9b10*/  IMAD.MOV R7, RZ, RZ, -R5 ;  /* 0x000000ffff077224 */ /* 0x000fe400078e0a05 */
[----:B------:R-:W-:-:S02]  /*9b20*/  IMAD R4, R5, UR17, R4 ;  /* 0x0000001105047c24 */ /* 0x000fc4000f8e0204 */
[----:B------:R-:W-:Y:S01]  /*9b30*/  IMAD R20, R7, UR5, R20 ;  /* 0x0000000507147c24 */ /* 0x000fe2000f8e0214 */
[----:B------:R-:W-:Y:S01]  /*9b40*/  ULDC UR5, c[0x0][0x600] ;  /* 0x0001800000057ab9 */ /* 0x000fe20000000800 */
[----:B------:R-:W-:Y:S02]  /*9b50*/  IMAD R15, R4, UR6, R15 ;  /* 0x00000006040f7c24 */ /* 0x000fe4000f8e020f */
[----:B------:R-:W-:Y:S02]  /*9b60*/  IMAD R20, R20, UR5, R21 ;  /* 0x0000000514147c24 */ /* 0x000fe4000f8e0215 */
[----:B------:R-:W-:-:S03]  /*9b70*/  IMAD.MOV.U32 R4, RZ, RZ, 0x1 ;  /* 0x00000001ff047424 */ /* 0x000fc600078e00ff */
[----:B------:R-:W-:Y:S02]  /*9b80*/  SEL R7, R20, R15, !P2 ;  /* 0x0000000f14077207 */ /* 0x000fe40005000000 */
[----:B------:R-:W-:-:S07]  /*9b90*/  SEL R21, R15, R20, !P2 ;  /* 0x000000140f157207 */ /* 0x000fce0005000000 */
.L_x_306:
[----:B------:R-:W-:Y:S05]  /*9ba0*/  BSYNC B1 ;  /* 0x0000000000017941 */ /* 0x000fea0003800000 */
.L_x_305:
[----:B------:R-:W-:-:S13]  /*9bb0*/  LOP3.LUT P0, RZ, R4, 0xff, RZ, 0xc0, !PT ;  /* 0x000000ff04ff7812 */ /* 0x000fda000780c0ff */
[----:B------:R-:W-:Y:S05]  /*9bc0*/  @P0 BRA `(.L_x_309) ;  /* 0xfffffff400340947 */ /* 0x000fea000383ffff */
[----:B------:R-:W-:Y:S05]  /*9bd0*/  BSYNC B0 ;  /* 0x0000000000007941 */ /* 0x000fea0003800000 */
.L_x_298:
[----:B------:R-:W-:-:S03]  /*9be0*/  UMOV UR5, 0xffffffff ;  /* 0xffffffff00057882 */ /* 0x000fc60000000000 */
[----:B------:R-:W-:Y:S05]  /*9bf0*/  BRA.DIV UR5, `(.L_x_310) ;  /* 0x0000000605147947 */ /* 0x000fea000b800000 */
[----:B------:R-:W-:-:S13]  /*9c00*/  ELECT P6, URZ, PT ;  /* 0x00000000003f782f */ /* 0x000fda00038c0000 */
.L_x_324:
[----:B------:R-:W-:Y:S04]  /*9c10*/  BSSY B0, `(.L_x_311) ;  /* 0x000002b000007945 */ /* 0x000fe80003800000 */
[----:B------:R-:W-:Y:S05]  /*9c20*/  @!P6 BRA `(.L_x_312) ;  /* 0x0000000000a4e947 */ /* 0x000fea0003800000 */
[----:B------:R-:W-:-:S04]  /*9c30*/  LOP3.LUT R19, R19, 0x2, RZ, 0xfc, !PT ;  /* 0x0000000213137812 */ /* 0x000fc800078efcff */
[----:B------:R-:W-:-:S13]  /*9c40*/  ISETP.NE.AND P0, PT, R19, 0x3, PT ;  /* 0x000000031300780c */ /* 0x000fda0003f05270 */
[----:B------:R-:W-:Y:S05]  /*9c50*/  @!P0 BRA `(.L_x_313) ;  /* 0x0000000000048947 */ /* 0x000fea0003800000 */
[----:B------:R-:W-:Y:S01]  /*9c60*/  BPT.TRAP 0x1 ;  /* 0x000000040000795c */ /* 0x000fe20000300000 */
.L_x_313:
[----:B------:R-:W0:Y:S01]  /*9c70*/  S2R R5, SR_CgaCtaId ;  /* 0x0000000000057919 */ /* 0x000e220000008800 */
[----:B------:R-:W-:Y:S02]  /*9c80*/  MOV R2, 0x400 ;  /* 0x0000040000027802 */ /* 0x000fe40000000f00 */
[----:B------:R-:W-:Y:S02]  /*9c90*/  SHF.L.U32 R4, R0, 0x1f, RZ ;  /* 0x0000001f00047819 */ /* 0x000fe400000006ff */
[----:B0-----:R-:W-:-:S05]  /*9ca0*/  LEA R2, R5, R2, 0x18 ;  /* 0x0000000205027211 */ /* 0x001fca00078ec0ff */
[----:B------:R-:W-:-:S04]  /*9cb0*/  VIADD R2, R2, 0x20 ;  /* 0x0000002002027836 */ /* 0x000fc80000000000 */
[C---:B------:R-:W-:Y:S02]  /*9cc0*/  IMAD R7, R3.reuse, 0x8, R2 ;  /* 0x0000000803077824 */ /* 0x040fe400078e0202 */
[----:B------:R-:W-:Y:S02]  /*9cd0*/  VIADD R3, R3, 0x1 ;  /* 0x0000000103037836 */ /* 0x000fe40000000000 */
[----:B------:R-:W0:Y:S03]  /*9ce0*/  SYNCS.PHASECHK.TRANS64.TRYWAIT P0, [R7+URZ], R4 ;  /* 0x00000004070075a7 */ /* 0x000e26000800017f */
[----:B------:R-:W-:-:S04]  /*9cf0*/  ISETP.NE.AND P1, PT, R3, 0x4, PT ;  /* 0x000000040300780c */ /* 0x000fc80003f25270 */
[----:B------:R-:W-:Y:S02]  /*9d00*/  SEL R5, RZ, 0x1, P1 ;  /* 0x00000001ff057807 */ /* 0x000fe40000800000 */
[----:B------:R-:W-:Y:S02]  /*9d10*/  SEL R3, R3, RZ, P1 ;  /* 0x000000ff03037207 */ /* 0x000fe40000800000 */
[----:B------:R-:W-:-:S03]  /*9d20*/  LOP3.LUT R6, R0, R5, RZ, 0x3c, !PT ;  /* 0x0000000500067212 */ /* 0x000fc600078e3cff */
[----:B------:R-:W-:Y:S01]  /*9d30*/  IMAD R8, R3, 0x8, R2 ;  /* 0x0000000803087824 */ /* 0x000fe200078e0202 */
[----:B------:R-:W-:Y:S01]  /*9d40*/  SHF.L.U32 R5, R6, 0x1f, RZ ;  /* 0x0000001f06057819 */ /* 0x000fe200000006ff */
[----:B0-----:R-:W-:Y:S06]  /*9d50*/  @!P0 BRA `(.L_x_314) ;  /* 0x0000000000dc8947 */ /* 0x001fec0003800000 */
.L_x_325:
[----:B------:R-:W1:Y:S01]  /*9d60*/  SYNCS.PHASECHK.TRANS64.TRYWAIT P0, [R8+URZ], R5 ;  /* 0x00000005080075a7 */ /* 0x000e62000800017f */
[----:B------:R-:W-:-:S05]  /*9d70*/  VIADD R0, R3, 0x1 ;  /* 0x0000000103007836 */ /* 0x000fca0000000000 */
[----:B------:R-:W-:-:S04]  /*9d80*/  ISETP.NE.AND P1, PT, R0, 0x4, PT ;  /* 0x000000040000780c */ /* 0x000fc80003f25270 */
[----:B------:R-:W-:Y:S02]  /*9d90*/  SEL R3, RZ, 0x1, P1 ;  /* 0x00000001ff037807 */ /* 0x000fe40000800000 */
[----:B0-----:R-:W-:Y:S02]  /*9da0*/  SEL R7, R0, RZ, P1 ;  /* 0x000000ff00077207 */ /* 0x001fe40000800000 */
[----:B------:R-:W-:-:S03]  /*9db0*/  LOP3.LUT R9, R6, R3, RZ, 0x3c, !PT ;  /* 0x0000000306097212 */ /* 0x000fc600078e3cff */
[----:B------:R-:W-:Y:S01]  /*9dc0*/  IMAD R11, R7, 0x8, R2 ;  /* 0x00000008070b7824 */ /* 0x000fe200078e0202 */
[----:B------:R-:W-:Y:S01]  /*9dd0*/  SHF.L.U32 R6, R9, 0x1f, RZ ;  /* 0x0000001f09067819 */ /* 0x000fe200000006ff */
[----:B-1----:R-:W-:Y:S06]  /*9de0*/  @!P0 BRA `(.L_x_315) ;  /* 0x0000000000cc8947 */ /* 0x002fec0003800000 */
.L_x_326:
[----:B------:R-:W1:Y:S01]  /*9df0*/  SYNCS.PHASECHK.TRANS64.TRYWAIT P0, [R11+URZ], R6 ;  /* 0x000000060b0075a7 */ /* 0x000e62000800017f */
[----:B------:R-:W-:-:S05]  /*9e00*/  VIADD R0, R7, 0x1 ;  /* 0x0000000107007836 */ /* 0x000fca0000000000 */
[----:B------:R-:W-:-:S04]  /*9e10*/  ISETP.NE.AND P1, PT, R0, 0x4, PT ;  /* 0x000000040000780c */ /* 0x000fc80003f25270 */
[----:B------:R-:W-:Y:S02]  /*9e20*/  SEL R4, RZ, 0x1, P1 ;  /* 0x00000001ff047807 */ /* 0x000fe40000800000 */
[----:B------:R-:W-:Y:S02]  /*9e30*/  SEL R3, R0, RZ, P1 ;  /* 0x000000ff00037207 */ /* 0x000fe40000800000 */
[----:B------:R-:W-:Y:S01]  /*9e40*/  LOP3.LUT R0, R9, R4, RZ, 0x3c, !PT ;  /* 0x0000000409007212 */ /* 0x000fe200078e3cff */
[----:B-1----:R-:W-:Y:S06]  /*9e50*/  @!P0 BRA `(.L_x_316) ;  /* 0x0000000000c48947 */ /* 0x002fec0003800000 */
.L_x_327:
[----:B------:R-:W-:Y:S01]  /*9e60*/  IMAD R3, R3, 0x8, R2 ;  /* 0x0000000803037824 */ /* 0x000fe200078e0202 */
[----:B------:R-:W-:-:S07]  /*9e70*/  SHF.L.U32 R0, R0, 0x1f, RZ ;  /* 0x0000001f00007819 */ /* 0x000fce00000006ff */
.L_x_317:
[----:B--2---:R2:W3:Y:S02]  /*9e80*/  SYNCS.PHASECHK.TRANS64.TRYWAIT P0, [R3+URZ], R0 ;  /* 0x00000000030075a7 */ /* 0x0044e4000800017f */
[----:B---3--:R-:W-:Y:S05]  /*9e90*/  @!P0 NANOSLEEP.SYNCS 0x989680 ;  /* 0x009896800000895d */ /* 0x008fea0003900000 */
[----:B------:R-:W3:Y:S02]  /*9ea0*/  @!P0 SYNCS.PHASECHK.TRANS64 P0, [R3+URZ], R0 ;  /* 0x00000000030085a7 */ /* 0x000ee4000800007f */
[----:B---3--:R-:W-:Y:S05]  /*9eb0*/  @!P0 BRA `(.L_x_317) ;  /* 0xfffffffc00f08947 */ /* 0x008fea000383ffff */
.L_x_312:
[----:B------:R-:W-:Y:S05]  /*9ec0*/  BSYNC B0 ;  /* 0x0000000000007941 */ /* 0x000fea0003800000 */
.L_x_311:
[----:B------:R-:W-:Y:S05]  /*9ed0*/  EXIT ;  /* 0x000000000000794d */ /* 0x000fea0003800000 */
.L_x_21:
[----:B---3--:R3:W4:Y:S02]  /*9ee0*/  SYNCS.PHASECHK.TRANS64.TRYWAIT P1, [R3+URZ], R0 ;  /* 0x00000000030075a7 */ /* 0x008724000802017f */
[----:B----4-:R-:W-:Y:S05]  /*9ef0*/  @!P1 NANOSLEEP.SYNCS 0x989680 ;  /* 0x009896800000995d */ /* 0x010fea0003900000 */
[----:B------:R-:W4:Y:S02]  /*9f00*/  @!P1 SYNCS.PHASECHK.TRANS64 P1, [R3+URZ], R0 ;  /* 0x00000000030095a7 */ /* 0x000f24000802007f */
[----:B----4-:R-:W-:Y:S05]  /*9f10*/  @!P1 BRA `(.L_x_21) ;  /* 0xfffffffc00f09947 */ /* 0x010fea000383ffff */
[----:B------:R-:W-:Y:S05]  /*9f20*/  BRA `(.L_x_20) ;  /* 0xffffff7400607947 */ /* 0x000fea000383ffff */
.L_x_26:
[----:B-1----:R1:W2:Y:S02]  /*9f30*/  SYNCS.PHASECHK.TRANS64.TRYWAIT P1, [R5+URZ], R4 ;  /* 0x00000004050075a7 */ /* 0x0022a4000802017f */
[----:B--2---:R-:W-:Y:S05]  /*9f40*/  @!P1 NANOSLEEP.SYNCS 0x989680 ;  /* 0x009896800000995d */ /* 0x004fea0003900000 */
[----:B------:R-:W2:Y:S02]  /*9f50*/  @!P1 SYNCS.PHASECHK.TRANS64 P1, [R5+URZ], R4 ;  /* 0x00000004050095a7 */ /* 0x000ea4000802007f */
[----:B--2---:R-:W-:Y:S05]  /*9f60*/  @!P1 BRA `(.L_x_26) ;  /* 0xfffffffc00f09947 */ /* 0x004fea000383ffff */
[----:B------:R-:W-:Y:S05]  /*9f70*/  BRA `(.L_x_25) ;  /* 0xffffff7800507947 */ /* 0x000fea000383ffff */
.L_x_299:
[----:B------:R-:W-:Y:S01]  /*9f80*/  BSSY B1, `(.L_x_318) ;  /* 0x0000006000017945 */ /* 0x000fe20003800000 */
[----:B------:R-:W-:-:S07]  /*9f90*/  IMAD.MOV.U32 R15, RZ, RZ, -0x1 ;  /* 0xffffffffff0f7424 */ /* 0x000fce00078e00ff */
[----:B------:R-:W-:Y:S05]  /*9fa0*/  WARPSYNC.COLLECTIVE R15, `(.L_x_319) ;  /* 0x000000000f0c7348 */ /* 0x000fea0003c00000 */
[----:B------:R-:W-:Y:S02]  /*9fb0*/  ELECT P6, UR62, PT ;  /* 0x00000000003e782f */ /* 0x000fe400038c0000 */
[----:B------:R-:W-:Y:S01]  /*9fc0*/  MOV R14, UR62 ;  /* 0x0000003e000e7c02 */ /* 0x000fe20008000f00 */
[----:B------:R-:W-:Y:S10]  /*9fd0*/  ENDCOLLECTIVE ;  /* 0x000000000000791b */ /* 0x000ff40003800000 */
.L_x_319:
[----:B------:R-:W-:Y:S05]  /*9fe0*/  BSYNC B1 ;  /* 0x0000000000017941 */ /* 0x000fea0003800000 */
.L_x_318:
[----:B------:R-:W-:Y:S05]  /*9ff0*/  BRA `(.L_x_320) ;  /* 0xfffffff000347947 */ /* 0x000fea000383ffff */
.L_x_302:
[----:B0-----:R0:W1:Y:S02]  /*a000*/  SYNCS.PHASECHK.TRANS64.TRYWAIT P0, [R20+URZ+0x20], R7 ;  /* 0x00002007140075a7 */ /* 0x001064000800017f */
[----:B-1----:R-:W-:Y:S05]  /*a010*/  @!P0 NANOSLEEP.SYNCS 0x989680 ;  /* 0x009896800000895d */ /* 0x002fea0003900000 */
[----:B------:R-:W1:Y:S02]  /*a020*/  @!P0 SYNCS.PHASECHK.TRANS64 P0, [R20+URZ+0x20], R7 ;  /* 0x00002007140085a7 */ /* 0x000e64000800007f */
[----:B-1----:R-:W-:Y:S05]  /*a030*/  @!P0 BRA `(.L_x_302) ;  /* 0xfffffffc00f08947 */ /* 0x002fea000383ffff */
[----:B------:R-:W-:Y:S05]  /*a040*/  BRA `(.L_x_321) ;  /* 0xfffffff000747947 */ /* 0x000fea000383ffff */
.L_x_310:
[----:B------:R-:W-:Y:S01]  /*a050*/  BSSY B0, `(.L_x_322) ;  /* 0x0000006000007945 */ /* 0x000fe20003800000 */
[----:B------:R-:W-:-:S07]  /*a060*/  IMAD.MOV.U32 R15, RZ, RZ, -0x1 ;  /* 0xffffffffff0f7424 */ /* 0x000fce00078e00ff */
[----:B------:R-:W-:Y:S05]  /*a070*/  WARPSYNC.COLLECTIVE R15, `(.L_x_323) ;  /* 0x000000000f0c7348 */ /* 0x000fea0003c00000 */
[----:B------:R-:W-:Y:S02]  /*a080*/  ELECT P6, UR62, PT ;  /* 0x00000000003e782f */ /* 0x000fe400038c0000 */
[----:B------:R-:W-:Y:S01]  /*a090*/  MOV R14, UR62 ;  /* 0x0000003e000e7c02 */ /* 0x000fe20008000f00 */
[----:B------:R-:W-:Y:S10]  /*a0a0*/  ENDCOLLECTIVE ;  /* 0x000000000000791b */ /* 0x000ff40003800000 */
.L_x_323:
[----:B------:R-:W-:Y:S05]  /*a0b0*/  BSYNC B0 ;  /* 0x0000000000007941 */ /* 0x000fea0003800000 */
.L_x_322:
[----:B------:R-:W-:Y:S05]  /*a0c0*/  BRA `(.L_x_324) ;  /* 0xfffffff800d07947 */ /* 0x000fea000383ffff */
.L_x_314:
[----:B0-----:R0:W1:Y:S02]  /*a0d0*/  SYNCS.PHASECHK.TRANS64.TRYWAIT P0, [R7+URZ], R4 ;  /* 0x00000004070075a7 */ /* 0x001064000800017f */
[----:B-1----:R-:W-:Y:S05]  /*a0e0*/  @!P0 NANOSLEEP.SYNCS 0x989680 ;  /* 0x009896800000895d */ /* 0x002fea0003900000 */
[----:B------:R-:W1:Y:S02]  /*a0f0*/  @!P0 SYNCS.PHASECHK.TRANS64 P0, [R7+URZ], R4 ;  /* 0x00000004070085a7 */ /* 0x000e64000800007f */
[----:B-1----:R-:W-:Y:S05]  /*a100*/  @!P0 BRA `(.L_x_314) ;  /* 0xfffffffc00f08947 */ /* 0x002fea000383ffff */
[----:B------:R-:W-:Y:S05]  /*a110*/  BRA `(.L_x_325) ;  /* 0xfffffffc00107947 */ /* 0x000fea000383ffff */
.L_x_315:
[----:B0-----:R0:W1:Y:S02]  /*a120*/  SYNCS.PHASECHK.TRANS64.TRYWAIT P0, [R8+URZ], R5 ;  /* 0x00000005080075a7 */ /* 0x001064000800017f */
[----:B-1----:R-:W-:Y:S05]  /*a130*/  @!P0 NANOSLEEP.SYNCS 0x989680 ;  /* 0x009896800000895d */ /* 0x002fea0003900000 */
[----:B------:R-:W1:Y:S02]  /*a140*/  @!P0 SYNCS.PHASECHK.TRANS64 P0, [R8+URZ], R5 ;  /* 0x00000005080085a7 */ /* 0x000e64000800007f */
[----:B-1----:R-:W-:Y:S05]  /*a150*/  @!P0 BRA `(.L_x_315) ;  /* 0xfffffffc00f08947 */ /* 0x002fea000383ffff */
[----:B------:R-:W-:Y:S05]  /*a160*/  BRA `(.L_x_326) ;  /* 0xfffffffc00207947 */ /* 0x000fea000383ffff */
.L_x_316:
[----:B-1----:R1:W2:Y:S02]  /*a170*/  SYNCS.PHASECHK.TRANS64.TRYWAIT P0, [R11+URZ], R6 ;  /* 0x000000060b0075a7 */ /* 0x0022a4000800017f */
[----:B--2---:R-:W-:Y:S05]  /*a180*/  @!P0 NANOSLEEP.SYNCS 0x989680 ;  /* 0x009896800000895d */ /* 0x004fea0003900000 */
[----:B------:R-:W2:Y:S02]  /*a190*/  @!P0 SYNCS.PHASECHK.TRANS64 P0, [R11+URZ], R6 ;  /* 0x000000060b0085a7 */ /* 0x000ea4000800007f */
[----:B--2---:R-:W-:Y:S05]  /*a1a0*/  @!P0 BRA `(.L_x_316) ;  /* 0xfffffffc00f08947 */ /* 0x004fea000383ffff */
[----:B------:R-:W-:Y:S05]  /*a1b0*/  BRA `(.L_x_327) ;  /* 0xfffffffc00287947 */ /* 0x000fea000383ffff */
.L_x_328:
[----:B------:R-:W-:-:S00]  /*a1c0*/  BRA `(.L_x_328) ;  /* 0xfffffffc00fc7947 */ /* 0x000fc0000383ffff */
[----:B------:R-:W-:-:S00]  /*a1d0*/  NOP ;  /* 0x0000000000007918 */ /* 0x000fc00000000000 */
        /* <DEDUP_REMOVED lines=10> */
.L_x_329:


//--------------------- .nv.global.init           --------------------------
	.section	.nv.global.init,"aw",@progbits
.nv.global.init:
	.type		$str$22,@object
	.size		$str$22,($str$23 - $str$22)
$str$22:
        /*0000*/ 	.byte	0x6b, 0x5f, 0x74, 0x69, 0x6c, 0x65, 0x5f, 0x63, 0x6f, 0x75, 0x6e, 0x74, 0x20, 0x3e, 0x3d, 0x20
        /*0010*/ 	.byte	0x31, 0x00
	.type		$str$23,@object
	.size		$str$23,(__unnamed_1 - $str$23)
$str$23:
        /*0012*/ 	.byte	0x2f, 0x74, 0x6d, 0x70, 0x2f, 0x63, 0x75, 0x74, 0x6c, 0x61, 0x73, 0x73, 0x5f, 0x73, 0x77, 0x65
        /*0022*/ 	.byte	0x65, 0x70, 0x5f, 0x73, 0x72, 0x63, 0x2f, 0x69, 0x6e, 0x63, 0x6c, 0x75, 0x64, 0x65, 0x2f, 0x63
        /*0032*/ 	.byte	0x75, 0x74, 0x6c, 0x61, 0x73, 0x73, 0x2f, 0x67, 0x65, 0x6d, 0x6d, 0x2f, 0x63, 0x6f, 0x6c, 0x6c
        /*0042*/ 	.byte	0x65, 0x63, 0x74, 0x69, 0x76, 0x65, 0x2f, 0x73, 0x6d, 0x39, 0x30, 0x5f, 0x6d, 0x6d, 0x61, 0x5f
        /*0052*/ 	.byte	0x74, 0x6d, 0x61, 0x5f, 0x67, 0x6d, 0x6d, 0x61, 0x5f, 0x73, 0x73, 0x5f, 0x77, 0x61, 0x72, 0x70
        /*0062*/ 	.byte	0x73, 0x70, 0x65, 0x63, 0x69, 0x61, 0x6c, 0x69, 0x7a, 0x65, 0x64, 0x2e, 0x68, 0x70, 0x70, 0x00
	.type		__unnamed_1,@object
	.size		__unnamed_1,(.L_0 - __unnamed_1)
__unnamed_1:
        /*0072*/ 	.byte	0x76, 0x6f, 0x69, 0x64, 0x20, 0x63, 0x75, 0x74, 0x6c, 0x61, 0x73, 0x73, 0x3a, 0x3a, 0x67, 0x65
        /* <DEDUP_REMOVED lines=172> */
        /*0b42*/ 	.byte	0x75, 0x74, 0x65, 0x3a, 0x3a, 0x69, 0x64, 0x65, 0x6e, 0x74, 0x69, 0x74, 0x79, 0x5d, 0x00
.L_0:


//--------------------- .nv.shared._ZN7cutlass13device_kernelINS_4gemm6kernel13GemmUniversalIN4cute5tupleIJiiiiEEENS1_10collective13CollectiveMmaINS1_34MainloopSm90TmaGmmaWarpSpecializedILi4ENS5_IJNS4_1CILi1EEENSA_ILi2EEESB_EEENS1_35KernelTmaWarpSpecializedCooperativeEEENS5_IJNSA_ILi128EEENSA_ILi256EEESG_EEEaNS5_IJlSB_lEEEaSJ_NS4_8TiledMMAINS4_8MMA_AtomIJNS4_4SM904GMMA27MMA_64x256x32_S32S8S8_SS_TNEEEENS4_6LayoutINS5_IJSC_SB_SB_EEENS5_IJSB_NSA_ILi0EEESS_EEEEENS5_IJNS4_10UnderscoreESV_SV_EEEEENS4_23SM90_TMA_LOAD_MULTICASTENS4_14ComposedLayoutINS4_7SwizzleILi3ELi4ELi3EEENS4_18smem_ptr_flag_bitsILi8EEENSQ_INS5_IJNSA_ILi8EEESG_EEENS5_IJSG_SB_EEEEEEEvNS4_8identityENS4_13SM90_TMA_LOADES18_vS19_EENS_8epilogue10collective6detail29Sm90TmaWarpSpecializedAdapterINS1D_15DefaultEpilogueIaSJ_SJ_NS1C_6thread17LinearCombinationIaLi1EiiLNS1H_9ScaleType4KindE0ELNS_15FloatRoundStyleE2EaEENS1_15EpilogueDefaultEEEEEvvEEEEvNT_6ParamsE --------------------------
	.section	.nv.shared._ZN7cutlass13device_kernelINS_4gemm6kernel13GemmUniversalIN4cute5tupleIJiiiiEEENS1_10collective13CollectiveMmaINS1_34MainloopSm90TmaGmmaWarpSpecializedILi4ENS5_IJNS4_1CILi1EEENSA_ILi2EEESB_EEENS1_35KernelTmaWarpSpecializedCooperativeEEENS5_IJNSA_ILi128EEENSA_ILi256EEESG_EEEaNS5_IJlSB_lEEEaSJ_NS4_8TiledMMAINS4_8MMA_AtomIJNS4_4SM904GMMA27MMA_64x256x32_S32S8S8_SS_TNEEEENS4_6LayoutINS5_IJSC_SB_SB_EEENS5_IJSB_NSA_ILi0EEESS_EEEEENS5_IJNS4_10UnderscoreESV_SV_EEEEENS4_23SM90_TMA_LOAD_MULTICASTENS4_14ComposedLayoutINS4_7SwizzleILi3ELi4ELi3EEENS4_18smem_ptr_flag_bitsILi8EEENSQ_INS5_IJNSA_ILi8EEESG_EEENS5_IJSG_SB_EEEEEEEvNS4_8identityENS4_13SM90_TMA_LOADES18_vS19_EENS_8epilogue10collective6detail29Sm90TmaWarpSpecializedAdapterINS1D_15DefaultEpilogueIaSJ_SJ_NS1C_6thread17LinearCombinationIaLi1EiiLNS1H_9ScaleType4KindE0ELNS_15FloatRoundStyleE2EaEENS1_15EpilogueDefaultEEEEEvvEEEEvNT_6ParamsE,"aw",@nobits
	.sectionflags	@""
	.align	16
	.zero		1024


//--------------------- .nv.shared.reserved.0     --------------------------
	.section	.nv.shared.reserved.0,"aw",@nobits
	.weak		__nv_reservedSMEM_offset_0_alias
	.size		__nv_reservedSMEM_offset_0_alias, 0, 0
	.other		__nv_reservedSMEM_offset_0_alias,@"STO_CUDA_RESERVED_SHARED STV_DEFAULT"
__nv_reservedSMEM_offset_0_alias:
	.zero		0


//--------------------- .nv.global                --------------------------
	.section	.nv.global,"aw",@nobits
.nv.global:
	.type		_ZN40_INTERNAL_45966b89_4_k_cu_c3ce1a3d_174354cute1_E,@object
	.size		_ZN40_INTERNAL_45966b89_4_k_cu_c3ce1a3d_174354cute1_E,(_ZN40_INTERNAL_45966b89_4_k_cu_c3ce1a3d_174354cuda3std3__45__cpo6cbeginE - _ZN40_INTERNAL_45966b89_4_k_cu_c3ce1a3d_174354cute1_E)
_ZN40_INTERNAL_45966b89_4_k_cu_c3ce1a3d_174354cute1_E:
	.zero		1
	.type		_ZN40_INTERNAL_45966b89_4_k_cu_c3ce1a3d_174354cuda3std3__45__cpo6cbeginE,@object
	.size		_ZN40_INTERNAL_45966b89_4_k_cu_c3ce1a3d_174354cuda3std3__45__cpo6cbeginE,(_ZN40_INTERNAL_45966b89_4_k_cu_c3ce1a3d_174354cuda3std3__48in_placeE - _ZN40_INTERNAL_45966b89_4_k_cu_c3ce1a3d_174354cuda3std3__45__cpo6cbeginE)
_ZN40_INTERNAL_45966b89_4_k_cu_c3ce1a3d_174354cuda3std3__45__cpo6cbeginE:
	.zero		1
	.type		_ZN40_INTERNAL_45966b89_4_k_cu_c3ce1a3d_174354cuda3std3__48in_placeE,@object
	.size		_ZN40_INTERNAL_45966b89_4_k_cu_c3ce1a3d_174354cuda3std3__48in_placeE,(_ZN40_INTERNAL_45966b89_4_k_cu_c3ce1a3d_174354cuda3std6ranges3__45__cpo9iter_moveE - _ZN40_INTERNAL_45966b89_4_k_cu_c3ce1a3d_174354cuda3std3__48in_placeE)
_ZN40_INTERNAL_45966b89_4_k_cu_c3ce1a3d_174354cuda3std3__48in_placeE:
	.zero		1
	.type		_ZN40_INTERNAL_45966b89_4_k_cu_c3ce1a3d_174354cuda3std6ranges3__45__cpo9iter_moveE,@object
	.size		_ZN40_INTERNAL_45966b89_4_k_cu_c3ce1a3d_174354cuda3std6ranges3__45__cpo9iter_moveE,(_ZN40_INTERNAL_45966b89_4_k_cu_c3ce1a3d_174354cuda3std3__45__cpo5beginE - _ZN40_INTERNAL_45966b89_4_k_cu_c3ce1a3d_174354cuda3std6ranges3__45__cpo9iter_moveE)
_ZN40_INTERNAL_45966b89_4_k_cu_c3ce1a3d_174354cuda3std6ranges3__45__cpo9iter_moveE:
	.zero		1
	.type		_ZN40_INTERNAL_45966b89_4_k_cu_c3ce1a3d_174354cuda3std3__45__cpo5beginE,@object
	.size		_ZN40_INTERNAL_45966b89_4_k_cu_c3ce1a3d_174354cuda3std3__45__cpo5beginE,(_ZN40_INTERNAL_45966b89_4_k_cu_c3ce1a3d_174354cuda3std3__442_GLOBAL__N__45966b89_4_k_cu_c3ce1a3d_174356ignoreE - _ZN40_INTERNAL_45966b89_4_k_cu_c3ce1a3d_174354cuda3std3__45__cpo5beginE)
_ZN40_INTERNAL_45966b89_4_k_cu_c3ce1a3d_174354cuda3std3__45__cpo5beginE:
	.zero		1
	.type		_ZN40_INTERNAL_45966b89_4_k_cu_c3ce1a3d_174354cuda3std3__442_GLOBAL__N__45966b89_4_k_cu_c3ce1a3d_174356ignoreE,@object
	.size		_ZN40_INTERNAL_45966b89_4_k_cu_c3ce1a3d_174354cuda3std3__442_GLOBAL__N__45966b89_4_k_cu_c3ce1a3d_174356ignoreE,(_ZN40_INTERNAL_45966b89_4_k_cu_c3ce1a3d_174354cute7productE - _ZN40_INTERNAL_45966b89_4_k_cu_c3ce1a3d_174354cuda3std3__442_GLOBAL__N__45966b89_4_k_cu_c3ce1a3d_174356ignoreE)
_ZN40_INTERNAL_45966b89_4_k_cu_c3ce1a3d_174354cuda3std3__442_GLOBAL__N__45966b89_4_k_cu_c3ce1a3d_174356ignoreE:
	.zero		1
	.type		_ZN40_INTERNAL_45966b89_4_k_cu_c3ce1a3d_174354cute7productE,@object
	.size		_ZN40_INTERNAL_45966b89_4_k_cu_c3ce1a3d_174354cute7productE,(_ZN40_INTERNAL_45966b89_4_k_cu_c3ce1a3d_174354cuda3std3__45__cpo3endE - _ZN40_INTERNAL_45966b89_4_k_cu_c3ce1a3d_174354cute7productE)
_ZN40_INTERNAL_45966b89_4_k_cu_c3ce1a3d_174354cute7productE:
	.zero		1
	.type		_ZN40_INTERNAL_45966b89_4_k_cu_c3ce1a3d_174354cuda3std3__45__cpo3endE,@object
	.size		_ZN40_INTERNAL_45966b89_4_k_cu_c3ce1a3d_174354cuda3std3__45__cpo3endE,(_ZN40_INTERNAL_45966b89_4_k_cu_c3ce1a3d_174354cuda3std3__419piecewise_constructE - _ZN40_INTERNAL_45966b89_4_k_cu_c3ce1a3d_174354cuda3std3__45__cpo3endE)
_ZN40_INTERNAL_45966b89_4_k_cu_c3ce1a3d_174354cuda3std3__45__cpo3endE:
	.zero		1
	.type		_ZN40_INTERNAL_45966b89_4_k_cu_c3ce1a3d_174354cuda3std3__419piecewise_constructE,@object
	.size		_ZN40_INTERNAL_45966b89_4_k_cu_c3ce1a3d_174354cuda3std3__419piecewise_constructE,(_ZN40_INTERNAL_45966b89_4_k_cu_c3ce1a3d_174354cuda3std3__45__cpo4cendE - _ZN40_INTERNAL_45966b89_4_k_cu_c3ce1a3d_174354cuda3std3__419piecewise_constructE)
_ZN40_INTERNAL_45966b89_4_k_cu_c3ce1a3d_174354cuda3std3__419piecewise_constructE:
	.zero		1
	.type		_ZN40_INTERNAL_45966b89_4_k_cu_c3ce1a3d_174354cuda3std3__45__cpo4cendE,@object
	.size		_ZN40_INTERNAL_45966b89_4_k_cu_c3ce1a3d_174354cuda3std3__45__cpo4cendE,(_ZN40_INTERNAL_45966b89_4_k_cu_c3ce1a3d_174354cuda3std6ranges3__45__cpo4swapE - _ZN40_INTERNAL_45966b89_4_k_cu_c3ce1a3d_174354cuda3std3__45__cpo4cendE)
_ZN40_INTERNAL_45966b89_4_k_cu_c3ce1a3d_174354cuda3std3__45__cpo4cendE:
	.zero		1
	.type		_ZN40_INTERNAL_45966b89_4_k_cu_c3ce1a3d_174354cuda3std6ranges3__45__cpo4swapE,@object
	.size		_ZN40_INTERNAL_45966b89_4_k_cu_c3ce1a3d_174354cuda3std6ranges3__45__cpo4swapE,(.L_8 - _ZN40_INTERNAL_45966b89_4_k_cu_c3ce1a3d_174354cuda3std6ranges3__45__cpo4swapE)
_ZN40_INTERNAL_45966b89_4_k_cu_c3ce1a3d_174354cuda3std6ranges3__45__cpo4swapE:
	.zero		1
.L_8:


//--------------------- .nv.constant0._ZN7cutlass13device_kernelINS_4gemm6kernel13GemmUniversalIN4cute5tupleIJiiiiEEENS1_10collective13CollectiveMmaINS1_34MainloopSm90TmaGmmaWarpSpecializedILi4ENS5_IJNS4_1CILi1EEENSA_ILi2EEESB_EEENS1_35KernelTmaWarpSpecializedCooperativeEEENS5_IJNSA_ILi128EEENSA_ILi256EEESG_EEEaNS5_IJlSB_lEEEaSJ_NS4_8TiledMMAINS4_8MMA_AtomIJNS4_4SM904GMMA27MMA_64x256x32_S32S8S8_SS_TNEEEENS4_6LayoutINS5_IJSC_SB_SB_EEENS5_IJSB_NSA_ILi0EEESS_EEEEENS5_IJNS4_10UnderscoreESV_SV_EEEEENS4_23SM90_TMA_LOAD_MULTICASTENS4_14ComposedLayoutINS4_7SwizzleILi3ELi4ELi3EEENS4_18smem_ptr_flag_bitsILi8EEENSQ_INS5_IJNSA_ILi8EEESG_EEENS5_IJSG_SB_EEEEEEEvNS4_8identityENS4_13SM90_TMA_LOADES18_vS19_EENS_8epilogue10collective6detail29Sm90TmaWarpSpecializedAdapterINS1D_15DefaultEpilogueIaSJ_SJ_NS1C_6thread17LinearCombinationIaLi1EiiLNS1H_9ScaleType4KindE0ELNS_15FloatRoundStyleE2EaEENS1_15EpilogueDefaultEEEEEvvEEEEvNT_6ParamsE --------------------------
	.section	.nv.constant0._ZN7cutlass13device_kernelINS_4gemm6kernel13GemmUniversalIN4cute5tupleIJiiiiEEENS1_10collective13CollectiveMmaINS1_34MainloopSm90TmaGmmaWarpSpecializedILi4ENS5_IJNS4_1CILi1EEENSA_ILi2EEESB_EEENS1_35KernelTmaWarpSpecializedCooperativeEEENS5_IJNSA_ILi128EEENSA_ILi256EEESG_EEEaNS5_IJlSB_lEEEaSJ_NS4_8TiledMMAINS4_8MMA_AtomIJNS4_4SM904GMMA27MMA_64x256x32_S32S8S8_SS_TNEEEENS4_6LayoutINS5_IJSC_SB_SB_EEENS5_IJSB_NSA_ILi0EEESS_EEEEENS5_IJNS4_10UnderscoreESV_SV_EEEEENS4_23SM90_TMA_LOAD_MULTICASTENS4_14ComposedLayoutINS4_7SwizzleILi3ELi4ELi3EEENS4_18smem_ptr_flag_bitsILi8EEENSQ_INS5_IJNSA_ILi8EEESG_EEENS5_IJSG_SB_EEEEEEEvNS4_8identityENS4_13SM90_TMA_LOADES18_vS19_EENS_8epilogue10collective6detail29Sm90TmaWarpSpecializedAdapterINS1D_15DefaultEpilogueIaSJ_SJ_NS1C_6thread17LinearCombinationIaLi1EiiLNS1H_9ScaleType4KindE0ELNS_15FloatRoundStyleE2EaEENS1_15EpilogueDefaultEEEEEvvEEEEvNT_6ParamsE,"a",@progbits
	.sectionflags	@""
	.align	4
.nv.constant0._ZN7cutlass13device_kernelINS_4gemm6kernel13GemmUniversalIN4cute5tupleIJiiiiEEENS1_10collective13CollectiveMmaINS1_34MainloopSm90TmaGmmaWarpSpecializedILi4ENS5_IJNS4_1CILi1EEENSA_ILi2EEESB_EEENS1_35KernelTmaWarpSpecializedCooperativeEEENS5_IJNSA_ILi128EEENSA_ILi256EEESG_EEEaNS5_IJlSB_lEEEaSJ_NS4_8TiledMMAINS4_8MMA_AtomIJNS4_4SM904GMMA27MMA_64x256x32_S32S8S8_SS_TNEEEENS4_6LayoutINS5_IJSC_SB_SB_EEENS5_IJSB_NSA_ILi0EEESS_EEEEENS5_IJNS4_10UnderscoreESV_SV_EEEEENS4_23SM90_TMA_LOAD_MULTICASTENS4_14ComposedLayoutINS4_7SwizzleILi3ELi4ELi3EEENS4_18smem_ptr_flag_bitsILi8EEENSQ_INS5_IJNSA_ILi8EEESG_EEENS5_IJSG_SB_EEEEEEEvNS4_8identityENS4_13SM90_TMA_LOADES18_vS19_EENS_8epilogue10collective6detail29Sm90TmaWarpSpecializedAdapterINS1D_15DefaultEpilogueIaSJ_SJ_NS1C_6thread17LinearCombinationIaLi1EiiLNS1H_9ScaleType4KindE0ELNS_15FloatRoundStyleE2EaEENS1_15EpilogueDefaultEEEEEvvEEEEvNT_6ParamsE:
	.zero		1664


//--------------------- SYMBOLS --------------------------

	.type		.nv.reservedSmem.offset0,@object
	.size		.nv.reservedSmem.offset0,0x4
	.type		__assertfail,@function
